//
// Generated by NVIDIA NVVM Compiler
//
// Compiler Build ID: CL-36424714
// Cuda compilation tools, release 13.0, V13.0.88
// Based on NVVM 20.0.0
//

.version 9.0
.target sm_100
.address_size 64

	// .globl	_Z12histo_kernelPjlS_j
.extern .shared .align 16 .b8 histo_private[];

.visible .entry _Z12histo_kernelPjlS_j(
	.param .u64 .ptr .align 1 _Z12histo_kernelPjlS_j_param_0,
	.param .u64 _Z12histo_kernelPjlS_j_param_1,
	.param .u64 .ptr .align 1 _Z12histo_kernelPjlS_j_param_2,
	.param .u32 _Z12histo_kernelPjlS_j_param_3
)
{
	.reg .pred 	%p<49>;
	.reg .b32 	%r<251>;
	.reg .b64 	%rd<42>;

	ld.param.u64 	%rd6, [_Z12histo_kernelPjlS_j_param_0];
	ld.param.u64 	%rd7, [_Z12histo_kernelPjlS_j_param_1];
	ld.param.u64 	%rd8, [_Z12histo_kernelPjlS_j_param_2];
	ld.param.u32 	%r102, [_Z12histo_kernelPjlS_j_param_3];
	cvta.to.global.u64 	%rd1, %rd8;
	mov.u32 	%r1, %tid.x;
	mov.u32 	%r103, %ctaid.x;
	mov.u32 	%r2, %ntid.x;
	mad.lo.s32 	%r237, %r103, %r2, %r1;
	add.s32 	%r104, %r102, -1;
	div.u32 	%r4, %r104, %r2;
	add.s32 	%r5, %r4, 1;
	setp.eq.s32 	%p1, %r5, 0;
	@%p1 bra 	$L__BB0_41;
	and.b32  	%r6, %r5, 7;
	setp.lt.u32 	%p2, %r4, 7;
	mov.b32 	%r235, 0;
	@%p2 bra 	$L__BB0_20;
	and.b32  	%r235, %r5, -8;
	neg.s32 	%r233, %r235;
	add.s32 	%r107, %r1, %r2;
	shl.b32 	%r9, %r107, 2;
	shl.b32 	%r10, %r2, 5;
	shl.b32 	%r11, %r2, 3;
	shl.b32 	%r12, %r1, 2;
	add.s32 	%r13, %r11, %r12;
	mad.lo.s32 	%r14, %r2, 12, %r12;
	shl.b32 	%r108, %r2, 4;
	add.s32 	%r15, %r108, %r12;
	mad.lo.s32 	%r16, %r2, 20, %r12;
	mad.lo.s32 	%r17, %r2, 24, %r12;
	mad.lo.s32 	%r18, %r2, 28, %r12;
	mov.u32 	%r232, histo_private;
	mov.u32 	%r231, %r1;
$L__BB0_3:
	.pragma "nounroll";
	setp.ge.u32 	%p3, %r231, %r102;
	@%p3 bra 	$L__BB0_5;
	add.s32 	%r109, %r232, %r12;
	mov.b32 	%r110, 0;
	st.shared.u32 	[%r109], %r110;
$L__BB0_5:
	add.s32 	%r22, %r2, %r231;
	setp.ge.u32 	%p4, %r22, %r102;
	@%p4 bra 	$L__BB0_7;
	add.s32 	%r111, %r232, %r9;
	mov.b32 	%r112, 0;
	st.shared.u32 	[%r111], %r112;
$L__BB0_7:
	add.s32 	%r23, %r2, %r22;
	setp.ge.u32 	%p5, %r23, %r102;
	@%p5 bra 	$L__BB0_9;
	add.s32 	%r113, %r232, %r13;
	mov.b32 	%r114, 0;
	st.shared.u32 	[%r113], %r114;
$L__BB0_9:
	add.s32 	%r24, %r2, %r23;
	setp.ge.u32 	%p6, %r24, %r102;
	@%p6 bra 	$L__BB0_11;
	add.s32 	%r115, %r232, %r14;
	mov.b32 	%r116, 0;
	st.shared.u32 	[%r115], %r116;
$L__BB0_11:
	add.s32 	%r25, %r2, %r24;
	setp.ge.u32 	%p7, %r25, %r102;
	@%p7 bra 	$L__BB0_13;
	add.s32 	%r117, %r232, %r15;
	mov.b32 	%r118, 0;
	st.shared.u32 	[%r117], %r118;
$L__BB0_13:
	add.s32 	%r26, %r2, %r25;
	setp.ge.u32 	%p8, %r26, %r102;
	@%p8 bra 	$L__BB0_15;
	add.s32 	%r119, %r232, %r16;
	mov.b32 	%r120, 0;
	st.shared.u32 	[%r119], %r120;
$L__BB0_15:
	add.s32 	%r27, %r2, %r26;
	setp.ge.u32 	%p9, %r27, %r102;
	@%p9 bra 	$L__BB0_17;
	add.s32 	%r121, %r232, %r17;
	mov.b32 	%r122, 0;
	st.shared.u32 	[%r121], %r122;
$L__BB0_17:
	add.s32 	%r123, %r2, %r27;
	setp.ge.u32 	%p10, %r123, %r102;
	@%p10 bra 	$L__BB0_19;
	add.s32 	%r124, %r232, %r18;
	mov.b32 	%r125, 0;
	st.shared.u32 	[%r124], %r125;
$L__BB0_19:
	add.s32 	%r233, %r233, 8;
	add.s32 	%r232, %r232, %r10;
	add.s32 	%r231, %r231, %r11;
	setp.ne.s32 	%p11, %r233, 0;
	@%p11 bra 	$L__BB0_3;
$L__BB0_20:
	setp.eq.s32 	%p12, %r6, 0;
	@%p12 bra 	$L__BB0_41;
	setp.lt.u32 	%p13, %r6, 4;
	@%p13 bra 	$L__BB0_31;
	mad.lo.s32 	%r32, %r235, %r2, %r1;
	setp.ge.u32 	%p14, %r32, %r102;
	@%p14 bra 	$L__BB0_24;
	shl.b32 	%r126, %r32, 2;
	mov.u32 	%r127, histo_private;
	add.s32 	%r128, %r127, %r126;
	mov.b32 	%r129, 0;
	st.shared.u32 	[%r128], %r129;
$L__BB0_24:
	add.s32 	%r33, %r32, %r2;
	setp.ge.u32 	%p15, %r33, %r102;
	@%p15 bra 	$L__BB0_26;
	shl.b32 	%r130, %r33, 2;
	mov.u32 	%r131, histo_private;
	add.s32 	%r132, %r131, %r130;
	mov.b32 	%r133, 0;
	st.shared.u32 	[%r132], %r133;
$L__BB0_26:
	add.s32 	%r34, %r33, %r2;
	setp.ge.u32 	%p16, %r34, %r102;
	@%p16 bra 	$L__BB0_28;
	shl.b32 	%r134, %r34, 2;
	mov.u32 	%r135, histo_private;
	add.s32 	%r136, %r135, %r134;
	mov.b32 	%r137, 0;
	st.shared.u32 	[%r136], %r137;
$L__BB0_28:
	add.s32 	%r35, %r34, %r2;
	setp.ge.u32 	%p17, %r35, %r102;
	@%p17 bra 	$L__BB0_30;
	shl.b32 	%r138, %r35, 2;
	mov.u32 	%r139, histo_private;
	add.s32 	%r140, %r139, %r138;
	mov.b32 	%r141, 0;
	st.shared.u32 	[%r140], %r141;
$L__BB0_30:
	add.s32 	%r235, %r235, 4;
$L__BB0_31:
	and.b32  	%r142, %r5, 3;
	setp.eq.s32 	%p18, %r142, 0;
	@%p18 bra 	$L__BB0_41;
	setp.eq.s32 	%p19, %r142, 1;
	@%p19 bra 	$L__BB0_38;
	mad.lo.s32 	%r38, %r235, %r2, %r1;
	setp.ge.u32 	%p20, %r38, %r102;
	@%p20 bra 	$L__BB0_35;
	shl.b32 	%r143, %r38, 2;
	mov.u32 	%r144, histo_private;
	add.s32 	%r145, %r144, %r143;
	mov.b32 	%r146, 0;
	st.shared.u32 	[%r145], %r146;
$L__BB0_35:
	add.s32 	%r39, %r38, %r2;
	setp.ge.u32 	%p21, %r39, %r102;
	@%p21 bra 	$L__BB0_37;
	shl.b32 	%r147, %r39, 2;
	mov.u32 	%r148, histo_private;
	add.s32 	%r149, %r148, %r147;
	mov.b32 	%r150, 0;
	st.shared.u32 	[%r149], %r150;
$L__BB0_37:
	add.s32 	%r235, %r235, 2;
$L__BB0_38:
	and.b32  	%r151, %r4, 1;
	setp.eq.b32 	%p22, %r151, 1;
	@%p22 bra 	$L__BB0_41;
	mad.lo.s32 	%r42, %r235, %r2, %r1;
	setp.ge.u32 	%p23, %r42, %r102;
	@%p23 bra 	$L__BB0_41;
	shl.b32 	%r152, %r42, 2;
	mov.u32 	%r153, histo_private;
	add.s32 	%r154, %r153, %r152;
	mov.b32 	%r155, 0;
	st.shared.u32 	[%r154], %r155;
$L__BB0_41:
	bar.sync 	0;
	cvt.u64.u32 	%rd41, %r237;
	setp.le.s64 	%p24, %rd7, %rd41;
	@%p24 bra 	$L__BB0_44;
	mov.u32 	%r156, %nctaid.x;
	mul.lo.s32 	%r43, %r2, %r156;
	cvta.to.global.u64 	%rd3, %rd6;
	mov.u32 	%r159, histo_private;
$L__BB0_43:
	shl.b64 	%rd9, %rd41, 2;
	add.s64 	%rd10, %rd3, %rd9;
	ld.global.u32 	%r157, [%rd10];
	shl.b32 	%r158, %r157, 2;
	add.s32 	%r160, %r159, %r158;
	atom.shared.add.u32 	%r161, [%r160], 1;
	add.s32 	%r237, %r237, %r43;
	cvt.u64.u32 	%rd41, %r237;
	setp.gt.u64 	%p25, %rd7, %rd41;
	@%p25 bra 	$L__BB0_43;
$L__BB0_44:
	setp.eq.s32 	%p26, %r5, 0;
	bar.sync 	0;
	@%p26 bra 	$L__BB0_85;
	and.b32  	%r46, %r5, 7;
	setp.lt.u32 	%p27, %r4, 7;
	mov.b32 	%r249, 0;
	@%p27 bra 	$L__BB0_64;
	and.b32  	%r249, %r5, -8;
	neg.s32 	%r247, %r249;
	add.s32 	%r246, %r1, %r2;
	shl.b32 	%r50, %r2, 3;
	shl.b32 	%r51, %r246, 2;
	shl.b32 	%r164, %r2, 1;
	add.s32 	%r244, %r1, %r164;
	shl.b32 	%r53, %r1, 2;
	mad.lo.s32 	%r243, %r2, 3, %r1;
	mad.lo.s32 	%r55, %r2, 12, %r53;
	shl.b32 	%r165, %r2, 2;
	add.s32 	%r242, %r1, %r165;
	shl.b32 	%r166, %r2, 4;
	add.s32 	%r57, %r166, %r53;
	mad.lo.s32 	%r241, %r2, 5, %r1;
	mad.lo.s32 	%r59, %r2, 20, %r53;
	mad.lo.s32 	%r240, %r2, 6, %r1;
	mad.lo.s32 	%r61, %r2, 24, %r53;
	mad.lo.s32 	%r239, %r2, 7, %r1;
	mad.lo.s32 	%r63, %r2, 28, %r53;
	mov.u32 	%r245, histo_private;
	mov.u32 	%r238, %r1;
$L__BB0_47:
	.pragma "nounroll";
	setp.ge.u32 	%p28, %r238, %r102;
	@%p28 bra 	$L__BB0_49;
	mul.wide.u32 	%rd11, %r238, 4;
	add.s64 	%rd12, %rd1, %rd11;
	add.s32 	%r167, %r245, %r53;
	ld.shared.u32 	%r168, [%r167];
	atom.global.add.u32 	%r169, [%rd12], %r168;
$L__BB0_49:
	add.s32 	%r74, %r2, %r238;
	setp.ge.u32 	%p29, %r74, %r102;
	@%p29 bra 	$L__BB0_51;
	mul.wide.u32 	%rd13, %r246, 4;
	add.s64 	%rd14, %rd1, %rd13;
	add.s32 	%r170, %r245, %r51;
	ld.shared.u32 	%r171, [%r170];
	atom.global.add.u32 	%r172, [%rd14], %r171;
$L__BB0_51:
	add.s32 	%r75, %r2, %r74;
	setp.ge.u32 	%p30, %r75, %r102;
	@%p30 bra 	$L__BB0_53;
	mul.wide.u32 	%rd15, %r244, 4;
	add.s64 	%rd16, %rd1, %rd15;
	add.s32 	%r173, %r50, %r53;
	add.s32 	%r174, %r245, %r173;
	ld.shared.u32 	%r175, [%r174];
	atom.global.add.u32 	%r176, [%rd16], %r175;
$L__BB0_53:
	add.s32 	%r76, %r2, %r75;
	setp.ge.u32 	%p31, %r76, %r102;
	@%p31 bra 	$L__BB0_55;
	mul.wide.u32 	%rd17, %r243, 4;
	add.s64 	%rd18, %rd1, %rd17;
	add.s32 	%r177, %r245, %r55;
	ld.shared.u32 	%r178, [%r177];
	atom.global.add.u32 	%r179, [%rd18], %r178;
$L__BB0_55:
	add.s32 	%r77, %r2, %r76;
	setp.ge.u32 	%p32, %r77, %r102;
	@%p32 bra 	$L__BB0_57;
	mul.wide.u32 	%rd19, %r242, 4;
	add.s64 	%rd20, %rd1, %rd19;
	add.s32 	%r180, %r245, %r57;
	ld.shared.u32 	%r181, [%r180];
	atom.global.add.u32 	%r182, [%rd20], %r181;
$L__BB0_57:
	add.s32 	%r78, %r2, %r77;
	setp.ge.u32 	%p33, %r78, %r102;
	@%p33 bra 	$L__BB0_59;
	mul.wide.u32 	%rd21, %r241, 4;
	add.s64 	%rd22, %rd1, %rd21;
	add.s32 	%r183, %r245, %r59;
	ld.shared.u32 	%r184, [%r183];
	atom.global.add.u32 	%r185, [%rd22], %r184;
$L__BB0_59:
	add.s32 	%r79, %r2, %r78;
	setp.ge.u32 	%p34, %r79, %r102;
	@%p34 bra 	$L__BB0_61;
	mul.wide.u32 	%rd23, %r240, 4;
	add.s64 	%rd24, %rd1, %rd23;
	add.s32 	%r186, %r245, %r61;
	ld.shared.u32 	%r187, [%r186];
	atom.global.add.u32 	%r188, [%rd24], %r187;
$L__BB0_61:
	add.s32 	%r189, %r2, %r79;
	setp.ge.u32 	%p35, %r189, %r102;
	@%p35 bra 	$L__BB0_63;
	mul.wide.u32 	%rd25, %r239, 4;
	add.s64 	%rd26, %rd1, %rd25;
	add.s32 	%r190, %r245, %r63;
	ld.shared.u32 	%r191, [%r190];
	atom.global.add.u32 	%r192, [%rd26], %r191;
$L__BB0_63:
	add.s32 	%r247, %r247, 8;
	add.s32 	%r246, %r246, %r50;
	shl.b32 	%r193, %r2, 5;
	add.s32 	%r245, %r245, %r193;
	add.s32 	%r244, %r244, %r50;
	add.s32 	%r243, %r243, %r50;
	add.s32 	%r242, %r242, %r50;
	add.s32 	%r241, %r241, %r50;
	add.s32 	%r240, %r240, %r50;
	add.s32 	%r239, %r239, %r50;
	add.s32 	%r238, %r238, %r50;
	setp.ne.s32 	%p36, %r247, 0;
	@%p36 bra 	$L__BB0_47;
$L__BB0_64:
	setp.eq.s32 	%p37, %r46, 0;
	@%p37 bra 	$L__BB0_85;
	setp.lt.u32 	%p38, %r46, 4;
	@%p38 bra 	$L__BB0_75;
	mad.lo.s32 	%r91, %r249, %r2, %r1;
	setp.ge.u32 	%p39, %r91, %r102;
	@%p39 bra 	$L__BB0_68;
	mul.wide.u32 	%rd27, %r91, 4;
	add.s64 	%rd28, %rd1, %rd27;
	shl.b32 	%r194, %r91, 2;
	mov.u32 	%r195, histo_private;
	add.s32 	%r196, %r195, %r194;
	ld.shared.u32 	%r197, [%r196];
	atom.global.add.u32 	%r198, [%rd28], %r197;
$L__BB0_68:
	add.s32 	%r92, %r91, %r2;
	setp.ge.u32 	%p40, %r92, %r102;
	@%p40 bra 	$L__BB0_70;
	mul.wide.u32 	%rd29, %r92, 4;
	add.s64 	%rd30, %rd1, %rd29;
	shl.b32 	%r199, %r92, 2;
	mov.u32 	%r200, histo_private;
	add.s32 	%r201, %r200, %r199;
	ld.shared.u32 	%r202, [%r201];
	atom.global.add.u32 	%r203, [%rd30], %r202;
$L__BB0_70:
	add.s32 	%r93, %r92, %r2;
	setp.ge.u32 	%p41, %r93, %r102;
	@%p41 bra 	$L__BB0_72;
	mul.wide.u32 	%rd31, %r93, 4;
	add.s64 	%rd32, %rd1, %rd31;
	shl.b32 	%r204, %r93, 2;
	mov.u32 	%r205, histo_private;
	add.s32 	%r206, %r205, %r204;
	ld.shared.u32 	%r207, [%r206];
	atom.global.add.u32 	%r208, [%rd32], %r207;
$L__BB0_72:
	add.s32 	%r94, %r93, %r2;
	setp.ge.u32 	%p42, %r94, %r102;
	@%p42 bra 	$L__BB0_74;
	mul.wide.u32 	%rd33, %r94, 4;
	add.s64 	%rd34, %rd1, %rd33;
	shl.b32 	%r209, %r94, 2;
	mov.u32 	%r210, histo_private;
	add.s32 	%r211, %r210, %r209;
	ld.shared.u32 	%r212, [%r211];
	atom.global.add.u32 	%r213, [%rd34], %r212;
$L__BB0_74:
	add.s32 	%r249, %r249, 4;
$L__BB0_75:
	and.b32  	%r214, %r5, 3;
	setp.eq.s32 	%p43, %r214, 0;
	@%p43 bra 	$L__BB0_85;
	setp.eq.s32 	%p44, %r214, 1;
	@%p44 bra 	$L__BB0_82;
	mad.lo.s32 	%r97, %r249, %r2, %r1;
	setp.ge.u32 	%p45, %r97, %r102;
	@%p45 bra 	$L__BB0_79;
	mul.wide.u32 	%rd35, %r97, 4;
	add.s64 	%rd36, %rd1, %rd35;
	shl.b32 	%r215, %r97, 2;
	mov.u32 	%r216, histo_private;
	add.s32 	%r217, %r216, %r215;
	ld.shared.u32 	%r218, [%r217];
	atom.global.add.u32 	%r219, [%rd36], %r218;
$L__BB0_79:
	add.s32 	%r98, %r97, %r2;
	setp.ge.u32 	%p46, %r98, %r102;
	@%p46 bra 	$L__BB0_81;
	mul.wide.u32 	%rd37, %r98, 4;
	add.s64 	%rd38, %rd1, %rd37;
	shl.b32 	%r220, %r98, 2;
	mov.u32 	%r221, histo_private;
	add.s32 	%r222, %r221, %r220;
	ld.shared.u32 	%r223, [%r222];
	atom.global.add.u32 	%r224, [%rd38], %r223;
$L__BB0_81:
	add.s32 	%r249, %r249, 2;
$L__BB0_82:
	and.b32  	%r225, %r4, 1;
	setp.eq.b32 	%p47, %r225, 1;
	@%p47 bra 	$L__BB0_85;
	mad.lo.s32 	%r101, %r249, %r2, %r1;
	setp.ge.u32 	%p48, %r101, %r102;
	@%p48 bra 	$L__BB0_85;
	mul.wide.u32 	%rd39, %r101, 4;
	add.s64 	%rd40, %rd1, %rd39;
	shl.b32 	%r226, %r101, 2;
	mov.u32 	%r227, histo_private;
	add.s32 	%r228, %r227, %r226;
	ld.shared.u32 	%r229, [%r228];
	atom.global.add.u32 	%r230, [%rd40], %r229;
$L__BB0_85:
	ret;

}


// ===== COMPILED SASS (sm_100) =====

	.target	sm_100

	.elftype	@"ET_EXEC"


//--------------------- .note.nv.tkinfo           --------------------------
	.section	.note.nv.tkinfo,"",@"SHT_NOTE"
	.sectionflags	@"SHF_NOTE_NV_TKINFO"
	.tkinfo
        /*0018*/ 	.word	0x00000002
        /*0030*/ 	.string	""
        /*0030*/ 	.string	"ptxas"
        /*0030*/ 	.string	"Cuda compilation tools, release 13.0, V13.0.88"
        /*0030*/ 	.string	"Build cuda_13.0.r13.0/compiler.36424714_0"
        /*0030*/ 	.string	"-arch sm_100 -m 64 "



//--------------------- .note.nv.cuinfo           --------------------------
	.section	.note.nv.cuinfo,"",@"SHT_NOTE"
	.sectionflags	@"SHF_NOTE_NV_CUINFO"
        /*0018*/ 	.short	0x0002
        /*001a*/ 	.short	0x0064
        /*001c*/ 	.short	0x0082
	.zero		2


//--------------------- .nv.info                  --------------------------
	.section	.nv.info,"",@"SHT_CUDA_INFO"
	.align	4


	//----- nvinfo : EIATTR_REGCOUNT
	.align		4
        /*0000*/ 	.byte	0x04, 0x2f
        /*0002*/ 	.short	(.L_1 - .L_0)
	.align		4
.L_0:
        /*0004*/ 	.word	index@(_Z12histo_kernelPjlS_j)
        /*0008*/ 	.word	0x0000001b


	//----- nvinfo : EIATTR_FRAME_SIZE
	.align		4
.L_1:
        /*000c*/ 	.byte	0x04, 0x11
        /*000e*/ 	.short	(.L_3 - .L_2)
	.align		4
.L_2:
        /*0010*/ 	.word	index@(_Z12histo_kernelPjlS_j)
        /*0014*/ 	.word	0x00000000


	//----- nvinfo : EIATTR_MIN_STACK_SIZE
	.align		4
.L_3:
        /*0018*/ 	.byte	0x04, 0x12
        /*001a*/ 	.short	(.L_5 - .L_4)
	.align		4
.L_4:
        /*001c*/ 	.word	index@(_Z12histo_kernelPjlS_j)
        /*0020*/ 	.word	0x00000000
.L_5:


//--------------------- .nv.compat                --------------------------
	.section	.nv.compat,"",@"SHT_CUDA_COMPAT_INFO"
	.align	4
        /*0000*/ 	.byte	0x02, 0x09, 0x00, 0x00, 0x02, 0x02, 0x01, 0x00, 0x02, 0x05, 0x05, 0x00, 0x03, 0x07, 0x01, 0x01
        /*0010*/ 	.byte	0x02, 0x03, 0x00, 0x00, 0x02, 0x06, 0x01, 0x00, 0x04, 0x0b, 0x08, 0x00, 0x09, 0x00, 0x00, 0x00
        /*0020*/ 	.byte	0x00, 0x00, 0x00, 0x00


//--------------------- .nv.info._Z12histo_kernelPjlS_j --------------------------
	.section	.nv.info._Z12histo_kernelPjlS_j,"",@"SHT_CUDA_INFO"
	.sectionflags	@""
	.align	4


	//----- nvinfo : EIATTR_CUDA_API_VERSION
	.align		4
        /*0000*/ 	.byte	0x04, 0x37
        /*0002*/ 	.short	(.L_7 - .L_6)
.L_6:
        /*0004*/ 	.word	0x00000082


	//----- nvinfo : EIATTR_KPARAM_INFO
	.align		4
.L_7:
        /*0008*/ 	.byte	0x04, 0x17
        /*000a*/ 	.short	(.L_9 - .L_8)
.L_8:
        /*000c*/ 	.word	0x00000000
        /*0010*/ 	.short	0x0003
        /*0012*/ 	.short	0x0018
        /*0014*/ 	.byte	0x00, 0xf0, 0x11, 0x00


	//----- nvinfo : EIATTR_KPARAM_INFO
	.align		4
.L_9:
        /*0018*/ 	.byte	0x04, 0x17
        /*001a*/ 	.short	(.L_11 - .L_10)
.L_10:
        /*001c*/ 	.word	0x00000000
        /*0020*/ 	.short	0x0002
        /*0022*/ 	.short	0x0010
        /*0024*/ 	.byte	0x00, 0xf5, 0x21, 0x00


	//----- nvinfo : EIATTR_KPARAM_INFO
	.align		4
.L_11:
        /*0028*/ 	.byte	0x04, 0x17
        /*002a*/ 	.short	(.L_13 - .L_12)
.L_12:
        /*002c*/ 	.word	0x00000000
        /*0030*/ 	.short	0x0001
        /*0032*/ 	.short	0x0008
        /*0034*/ 	.byte	0x00, 0xf0, 0x21, 0x00


	//----- nvinfo : EIATTR_KPARAM_INFO
	.align		4
.L_13:
        /*0038*/ 	.byte	0x04, 0x17
        /*003a*/ 	.short	(.L_15 - .L_14)
.L_14:
        /*003c*/ 	.word	0x00000000
        /*0040*/ 	.short	0x0000
        /*0042*/ 	.short	0x0000
        /*0044*/ 	.byte	0x00, 0xf5, 0x21, 0x00


	//----- nvinfo : EIATTR_SPARSE_MMA_MASK
	.align		4
.L_15:
        /*0048*/ 	.byte	0x03, 0x50
        /*004a*/ 	.short	0x0000


	//----- nvinfo : EIATTR_MAXREG_COUNT
	.align		4
        /*004c*/ 	.byte	0x03, 0x1b
        /*004e*/ 	.short	0x00ff


	//----- nvinfo : EIATTR_NUM_BARRIERS
	.align		4
        /*0050*/ 	.byte	0x02, 0x4c
        /*0052*/ 	.byte	0x01
	.zero		1


	//----- nvinfo : EIATTR_MERCURY_ISA_VERSION
	.align		4
        /*0054*/ 	.byte	0x03, 0x5f
        /*0056*/ 	.short	0x0101


	//----- nvinfo : EIATTR_VRC_CTA_INIT_COUNT
	.align		4
        /*0058*/ 	.byte	0x02, 0x4a
	.zero		1
	.zero		1


	//----- nvinfo : EIATTR_EXIT_INSTR_OFFSETS
	.align		4
        /*005c*/ 	.byte	0x04, 0x1c
        /*005e*/ 	.short	(.L_17 - .L_16)


	//   ....[0]....
.L_16:
        /*0060*/ 	.word	0x00000a70


	//   ....[1]....
        /*0064*/ 	.word	0x00001190


	//   ....[2]....
        /*0068*/ 	.word	0x00001530


	//   ....[3]....
        /*006c*/ 	.word	0x00001740


	//   ....[4]....
        /*0070*/ 	.word	0x00001770


	//   ....[5]....
        /*0074*/ 	.word	0x00001800


	//----- nvinfo : EIATTR_CRS_STACK_SIZE
	.align		4
.L_17:
        /*0078*/ 	.byte	0x04, 0x1e
        /*007a*/ 	.short	(.L_19 - .L_18)
.L_18:
        /*007c*/ 	.word	0x00000000


	//----- nvinfo : EIATTR_CBANK_PARAM_SIZE
	.align		4
.L_19:
        /*0080*/ 	.byte	0x03, 0x19
        /*0082*/ 	.short	0x001c


	//----- nvinfo : EIATTR_PARAM_CBANK
	.align		4
        /*0084*/ 	.byte	0x04, 0x0a
        /*0086*/ 	.short	(.L_21 - .L_20)
	.align		4
.L_20:
        /*0088*/ 	.word	index@(.nv.constant0._Z12histo_kernelPjlS_j)
        /*008c*/ 	.short	0x0380
        /*008e*/ 	.short	0x001c


	//----- nvinfo : EIATTR_SW_WAR
	.align		4
.L_21:
        /*0090*/ 	.byte	0x04, 0x36
        /*0092*/ 	.short	(.L_23 - .L_22)
.L_22:
        /*0094*/ 	.word	0x00000008
.L_23:


//--------------------- .nv.callgraph             --------------------------
	.section	.nv.callgraph,"",@"SHT_CUDA_CALLGRAPH"
	.align	4
	.sectionentsize	8
	.align		4
        /*0000*/ 	.word	0x00000000
	.align		4
        /*0004*/ 	.word	0xffffffff
	.align		4
        /*0008*/ 	.word	0x00000000
	.align		4
        /*000c*/ 	.word	0xfffffffe
	.align		4
        /*0010*/ 	.word	0x00000000
	.align		4
        /*0014*/ 	.word	0xfffffffd
	.align		4
        /*0018*/ 	.word	0x00000000
	.align		4
        /*001c*/ 	.word	0xfffffffc


//--------------------- .text._Z12histo_kernelPjlS_j --------------------------
	.section	.text._Z12histo_kernelPjlS_j,"ax",@progbits
	.align	128
        .global         _Z12histo_kernelPjlS_j
        .type           _Z12histo_kernelPjlS_j,@function
        .size           _Z12histo_kernelPjlS_j,(.L_x_41 - _Z12histo_kernelPjlS_j)
        .other          _Z12histo_kernelPjlS_j,@"STO_CUDA_ENTRY STV_DEFAULT"
_Z12histo_kernelPjlS_j:
.text._Z12histo_kernelPjlS_j:
[----:B------:R-:W-:Y:S01]  /*0000*/  LDC R1, c[0x0][0x37c] ;  /* 0x0000df00ff017b82 */ /* 0x000fe20000000800 */
[----:B------:R-:W0:Y:S07]  /*0010*/  LDCU UR11, c[0x0][0x360] ;  /* 0x00006c00ff0b77ac */ /* 0x000e2e0008000800 */
[----:B------:R-:W1:Y:S01]  /*0020*/  LDC R3, c[0x0][0x360] ;  /* 0x0000d800ff037b82 */ /* 0x000e620000000800 */
[----:B------:R-:W2:Y:S01]  /*0030*/  LDCU UR7, c[0x0][0x398] ;  /* 0x00007300ff0777ac */ /* 0x000ea20008000800 */
[----:B------:R-:W-:Y:S01]  /*0040*/  UMOV UR4, URZ ;  /* 0x000000ff00047c82 */ /* 0x000fe20008000000 */
[----:B0-----:R-:W0:Y:S01]  /*0050*/  I2F.U32.RP R0, UR11 ;  /* 0x0000000b00007d06 */ /* 0x001e220008209000 */
[----:B------:R-:W-:-:S07]  /*0060*/  UISETP.NE.U32.AND UP2, UPT, UR11, URZ, UPT ;  /* 0x000000ff0b00728c */ /* 0x000fce000bf45070 */
[----:B0-----:R-:W0:Y:S02]  /*0070*/  MUFU.RCP R0, R0 ;  /* 0x0000000000007308 */ /* 0x001e240000001000 */
[----:B0-----:R-:W-:Y:S02]  /*0080*/  VIADD R2, R0, 0xffffffe ;  /* 0x0ffffffe00027836 */ /* 0x001fe40000000000 */
[----:B------:R-:W1:Y:S04]  /*0090*/  S2R R0, SR_TID.X ;  /* 0x0000000000007919 */ /* 0x000e680000002100 */
[----:B------:R-:W0:Y:S02]  /*00a0*/  F2I.FTZ.U32.TRUNC.NTZ R2, R2 ;  /* 0x0000000200027305 */ /* 0x000e24000021f000 */
[----:B0-----:R-:W-:-:S13]  /*00b0*/  R2UR UR5, R2 ;  /* 0x00000000020572ca */ /* 0x001fda00000e0000 */
[----:B------:R-:W-:-:S04]  /*00c0*/  UIADD3 UR6, UPT, UPT, URZ, -UR5, URZ ;  /* 0x80000005ff067290 */ /* 0x000fc8000fffe0ff */
[----:B------:R-:W-:-:S04]  /*00d0*/  UIMAD UR6, UR6, UR11, URZ ;  /* 0x0000000b060672a4 */ /* 0x000fc8000f8e02ff */
[----:B------:R-:W-:Y:S02]  /*00e0*/  UIMAD.WIDE.U32 UR4, UR5, UR6, UR4 ;  /* 0x00000006050472a5 */ /* 0x000fe4000f8e0004 */
[----:B--2---:R-:W-:-:S04]  /*00f0*/  UIADD3 UR6, UPT, UPT, UR7, -0x1, URZ ;  /* 0xffffffff07067890 */ /* 0x004fc8000fffe0ff */
[----:B------:R-:W-:-:S04]  /*0100*/  UIMAD.WIDE.U32 UR4, UR5, UR6, URZ ;  /* 0x00000006050472a5 */ /* 0x000fc8000f8e00ff */
[----:B------:R-:W-:-:S04]  /*0110*/  UIADD3 UR4, UPT, UPT, -UR5, URZ, URZ ;  /* 0x000000ff05047290 */ /* 0x000fc8000fffe1ff */
[----:B------:R-:W-:-:S04]  /*0120*/  UIMAD UR6, UR11, UR4, UR6 ;  /* 0x000000040b0672a4 */ /* 0x000fc8000f8e0206 */
[----:B------:R-:W-:-:S03]  /*0130*/  UISETP.GE.U32.AND UP0, UPT, UR6, UR11, UPT ;  /* 0x0000000b0600728c */ /* 0x000fc6000bf06070 */
[----:B------:R-:W1:Y:S08]  /*0140*/  S2UR UR4, SR_CTAID.X ;  /* 0x00000000000479c3 */ /* 0x000e700000002500 */
[----:B------:R-:W-:Y:S02]  /*0150*/  @UP0 UIADD3 UR6, UPT, UPT, UR6, -UR11, URZ ;  /* 0x8000000b06060290 */ /* 0x000fe4000fffe0ff */
[----:B------:R-:W-:-:S02]  /*0160*/  @UP0 UIADD3 UR5, UPT, UPT, UR5, 0x1, URZ ;  /* 0x0000000105050890 */ /* 0x000fc4000fffe0ff */
[----:B------:R-:W-:-:S11]  /*0170*/  UISETP.GE.U32.AND UP1, UPT, UR6, UR11, UPT ;  /* 0x0000000b0600728c */ /* 0x000fd6000bf26070 */
[----:B------:R-:W-:Y:S01]  /*0180*/  @UP1 UIADD3 UR5, UPT, UPT, UR5, 0x1, URZ ;  /* 0x0000000105051890 */ /* 0x000fe2000fffe0ff */
[----:B-1----:R-:W-:Y:S01]  /*0190*/  IMAD R2, R3, UR4, R0 ;  /* 0x0000000403027c24 */ /* 0x002fe2000f8e0200 */
[----:B------:R-:W-:-:S04]  /*01a0*/  @!UP2 ULOP3.LUT UR5, URZ, UR11, URZ, 0x33, !UPT ;  /* 0x0000000bff05a292 */ /* 0x000fc8000f8e33ff */
[----:B------:R-:W-:-:S04]  /*01b0*/  UIADD3 UR8, UPT, UPT, UR5, 0x1, URZ ;  /* 0x0000000105087890 */ /* 0x000fc8000fffe0ff */
[----:B------:R-:W-:-:S09]  /*01c0*/  UISETP.NE.AND UP0, UPT, UR8, URZ, UPT ;  /* 0x000000ff0800728c */ /* 0x000fd2000bf05270 */
[----:B------:R-:W-:Y:S05]  /*01d0*/  BRA.U !UP0, `(.L_x_0) ;  /* 0x0000000508bc7547 */ /* 0x000fea000b800000 */
[----:B------:R-:W-:Y:S01]  /*01e0*/  UISETP.GE.U32.AND UP0, UPT, UR5, 0x7, UPT ;  /* 0x000000070500788c */ /* 0x000fe2000bf06070 */
[----:B------:R-:W-:Y:S01]  /*01f0*/  IMAD.MOV.U32 R5, RZ, RZ, RZ ;  /* 0x000000ffff057224 */ /* 0x000fe200078e00ff */
[----:B------:R-:W-:-:S04]  /*0200*/  ULOP3.LUT UR9, UR8, 0x7, URZ, 0xc0, !UPT ;  /* 0x0000000708097892 */ /* 0x000fc8000f8ec0ff */
[----:B------:R-:W-:-:S03]  /*0210*/  UISETP.NE.AND UP1, UPT, UR9, URZ, UPT ;  /* 0x000000ff0900728c */ /* 0x000fc6000bf25270 */
[----:B------:R-:W-:Y:S08]  /*0220*/  BRA.U !UP0, `(.L_x_1) ;  /* 0x0000000108b47547 */ /* 0x000ff0000b800000 */
[----:B------:R-:W0:Y:S01]  /*0230*/  S2UR UR6, SR_CgaCtaId ;  /* 0x00000000000679c3 */ /* 0x000e220000008800 */
[----:B------:R-:W-:Y:S01]  /*0240*/  ULOP3.LUT UR10, UR8, 0xfffffff8, URZ, 0xc0, !UPT ;  /* 0xfffffff8080a7892 */ /* 0x000fe2000f8ec0ff */
[C---:B------:R-:W-:Y:S01]  /*0250*/  SHF.L.U32 R4, R0.reuse, 0x2, RZ ;  /* 0x0000000200047819 */ /* 0x040fe200000006ff */
[----:B------:R-:W-:Y:S01]  /*0260*/  UMOV UR4, 0x400 ;  /* 0x0000040000047882 */ /* 0x000fe20000000000 */
[----:B------:R-:W-:Y:S01]  /*0270*/  VIADD R14, R0, UR11 ;  /* 0x0000000b000e7c36 */ /* 0x000fe20008000000 */
[----:B------:R-:W1:Y:S01]  /*0280*/  LDCU UR7, c[0x0][0x398] ;  /* 0x00007300ff0777ac */ /* 0x000e620008000800 */
[----:B------:R-:W-:Y:S01]  /*0290*/  IMAD.MOV.U32 R12, RZ, RZ, R0 ;  /* 0x000000ffff0c7224 */ /* 0x000fe200078e0000 */
[----:B------:R-:W-:Y:S01]  /*02a0*/  MOV R5, UR10 ;  /* 0x0000000a00057c02 */ /* 0x000fe20008000f00 */
[C-C-:B------:R-:W-:Y:S02]  /*02b0*/  IMAD R6, R3.reuse, 0x8, R4.reuse ;  /* 0x0000000803067824 */ /* 0x140fe400078e0204 */
[----:B------:R-:W-:-:S02]  /*02c0*/  IMAD R7, R3, 0xc, R4 ;  /* 0x0000000c03077824 */ /* 0x000fc400078e0204 */
[C-C-:B------:R-:W-:Y:S02]  /*02d0*/  IMAD R8, R3.reuse, 0x10, R4.reuse ;  /* 0x0000001003087824 */ /* 0x140fe400078e0204 */
[C-C-:B------:R-:W-:Y:S02]  /*02e0*/  IMAD R9, R3.reuse, 0x14, R4.reuse ;  /* 0x0000001403097824 */ /* 0x140fe400078e0204 */
[C-C-:B------:R-:W-:Y:S02]  /*02f0*/  IMAD R10, R3.reuse, 0x18, R4.reuse ;  /* 0x00000018030a7824 */ /* 0x140fe400078e0204 */
[----:B------:R-:W-:Y:S01]  /*0300*/  IMAD R11, R3, 0x1c, R4 ;  /* 0x0000001c030b7824 */ /* 0x000fe200078e0204 */
[----:B0-----:R-:W-:Y:S02]  /*0310*/  ULEA UR4, UR6, UR4, 0x18 ;  /* 0x0000000406047291 */ /* 0x001fe4000f8ec0ff */
[----:B-1----:R-:W-:-:S12]  /*0320*/  UIADD3 UR6, UPT, UPT, -UR10, URZ, URZ ;  /* 0x000000ff0a067290 */ /* 0x002fd8000fffe1ff */
.L_x_2:
[C---:B0-----:R-:W-:Y:S01]  /*0330*/  VIADD R13, R12.reuse, UR11 ;  /* 0x0000000b0c0d7c36 */ /* 0x041fe20008000000 */
[----:B------:R-:W-:Y:S01]  /*0340*/  ISETP.GE.U32.AND P6, PT, R12, UR7, PT ;  /* 0x000000070c007c0c */ /* 0x000fe2000bfc6070 */
[----:B------:R-:W-:Y:S01]  /*0350*/  UIADD3 UR6, UPT, UPT, UR6, 0x8, URZ ;  /* 0x0000000806067890 */ /* 0x000fe2000fffe0ff */
[----:B------:R-:W-:Y:S01]  /*0360*/  LEA R12, R3, R12, 0x3 ;  /* 0x0000000c030c7211 */ /* 0x000fe200078e18ff */
[C---:B------:R-:W-:Y:S01]  /*0370*/  VIADD R15, R13.reuse, UR11 ;  /* 0x0000000b0d0f7c36 */ /* 0x040fe20008000000 */
[----:B------:R-:W-:Y:S01]  /*0380*/  ISETP.GE.U32.AND P5, PT, R13, UR7, PT ;  /* 0x000000070d007c0c */ /* 0x000fe2000bfa6070 */
[----:B------:R-:W-:Y:S02]  /*0390*/  UISETP.NE.AND UP0, UPT, UR6, URZ, UPT ;  /* 0x000000ff0600728c */ /* 0x000fe4000bf05270 */
[C---:B------:R-:W-:Y:S01]  /*03a0*/  VIADD R16, R15.reuse, UR11 ;  /* 0x0000000b0f107c36 */ /* 0x040fe20008000000 */
[----:B------:R-:W-:-:S04]  /*03b0*/  ISETP.GE.U32.AND P4, PT, R15, UR7, PT ;  /* 0x000000070f007c0c */ /* 0x000fc8000bf86070 */
[C---:B------:R-:W-:Y:S01]  /*03c0*/  IADD3 R17, PT, PT, R16.reuse, UR11, RZ ;  /* 0x0000000b10117c10 */ /* 0x040fe2000fffe0ff */
[----:B------:R0:W-:Y:S01]  /*03d0*/  @!P6 STS [R4+UR4], RZ ;  /* 0x000000ff0400e988 */ /* 0x0001e20008000804 */
[----:B------:R-:W-:Y:S02]  /*03e0*/  ISETP.GE.U32.AND P3, PT, R16, UR7, PT ;  /* 0x0000000710007c0c */ /* 0x000fe4000bf66070 */
[C---:B------:R-:W-:Y:S01]  /*03f0*/  ISETP.GE.U32.AND P2, PT, R17.reuse, UR7, PT ;  /* 0x0000000711007c0c */ /* 0x040fe2000bf46070 */
[----:B------:R-:W-:-:S04]  /*0400*/  VIADD R18, R17, UR11 ;  /* 0x0000000b11127c36 */ /* 0x000fc80008000000 */
[C---:B------:R-:W-:Y:S01]  /*0410*/  VIADD R19, R18.reuse, UR11 ;  /* 0x0000000b12137c36 */ /* 0x040fe20008000000 */
[----:B------:R-:W-:-:S03]  /*0420*/  ISETP.GE.U32.AND P1, PT, R18, UR7, PT ;  /* 0x0000000712007c0c */ /* 0x000fc6000bf26070 */
[C---:B------:R-:W-:Y:S01]  /*0430*/  VIADD R13, R19.reuse, UR11 ;  /* 0x0000000b130d7c36 */ /* 0x040fe20008000000 */
[----:B------:R-:W-:-:S04]  /*0440*/  ISETP.GE.U32.AND P0, PT, R19, UR7, PT ;  /* 0x0000000713007c0c */ /* 0x000fc8000bf06070 */
[----:B------:R-:W-:Y:S02]  /*0450*/  ISETP.GE.U32.AND P6, PT, R13, UR7, PT ;  /* 0x000000070d007c0c */ /* 0x000fe4000bfc6070 */
[----:B------:R-:W-:-:S05]  /*0460*/  @!P5 LEA R13, R14, UR4, 0x2 ;  /* 0x000000040e0ddc11 */ /* 0x000fca000f8e10ff */
[----:B------:R0:W-:Y:S04]  /*0470*/  @!P5 STS [R13], RZ ;  /* 0x000000ff0d00d388 */ /* 0x0001e80000000800 */
[----:B------:R0:W-:Y:S04]  /*0480*/  @!P4 STS [R6+UR4], RZ ;  /* 0x000000ff0600c988 */ /* 0x0001e80008000804 */
[----:B------:R0:W-:Y:S04]  /*0490*/  @!P3 STS [R7+UR4], RZ ;  /* 0x000000ff0700b988 */ /* 0x0001e80008000804 */
[----:B------:R0:W-:Y:S04]  /*04a0*/  @!P2 STS [R8+UR4], RZ ;  /* 0x000000ff0800a988 */ /* 0x0001e80008000804 */
[----:B------:R0:W-:Y:S04]  /*04b0*/  @!P1 STS [R9+UR4], RZ ;  /* 0x000000ff09009988 */ /* 0x0001e80008000804 */
[----:B------:R0:W-:Y:S04]  /*04c0*/  @!P0 STS [R10+UR4], RZ ;  /* 0x000000ff0a008988 */ /* 0x0001e80008000804 */
[----:B------:R0:W-:Y:S01]  /*04d0*/  @!P6 STS [R11+UR4], RZ ;  /* 0x000000ff0b00e988 */ /* 0x0001e20008000804 */
[----:B------:R-:W-:Y:S01]  /*04e0*/  ULEA UR4, UR11, UR4, 0x5 ;  /* 0x000000040b047291 */ /* 0x000fe2000f8e28ff */
[----:B------:R-:W-:Y:S11]  /*04f0*/  BRA.U UP0, `(.L_x_2) ;  /* 0xfffffffd008c7547 */ /* 0x000ff6000b83ffff */
.L_x_1:
[----:B------:R-:W-:Y:S05]  /*0500*/  BRA.U !UP1, `(.L_x_0) ;  /* 0x0000000109f07547 */ /* 0x000fea000b800000 */
[----:B------:R-:W-:Y:S02]  /*0510*/  UISETP.GE.U32.AND UP0, UPT, UR9, 0x4, UPT ;  /* 0x000000040900788c */ /* 0x000fe4000bf06070 */
[----:B------:R-:W-:-:S07]  /*0520*/  ULOP3.LUT UP1, UR4, UR8, 0x3, URZ, 0xc0, !UPT ;  /* 0x0000000308047892 */ /* 0x000fce000f82c0ff */
[----:B------:R-:W-:Y:S05]  /*0530*/  BRA.U !UP0, `(.L_x_3) ;  /* 0x0000000108747547 */ /* 0x000fea000b800000 */
[C---:B0-----:R-:W-:Y:S01]  /*0540*/  IMAD R4, R5.reuse, UR11, R0 ;  /* 0x0000000b05047c24 */ /* 0x041fe2000f8e0200 */
[----:B------:R-:W-:-:S03]  /*0550*/  IADD3 R5, PT, PT, R5, 0x4, RZ ;  /* 0x0000000405057810 */ /* 0x000fc60007ffe0ff */
[C---:B------:R-:W-:Y:S01]  /*0560*/  VIADD R6, R4.reuse, UR11 ;  /* 0x0000000b04067c36 */ /* 0x040fe20008000000 */
[----:B------:R-:W-:-:S03]  /*0570*/  ISETP.GE.U32.AND P0, PT, R4, UR7, PT ;  /* 0x0000000704007c0c */ /* 0x000fc6000bf06070 */
[C---:B------:R-:W-:Y:S01]  /*0580*/  VIADD R7, R6.reuse, UR11 ;  /* 0x0000000b06077c36 */ /* 0x040fe20008000000 */
[----:B------:R-:W-:-:S03]  /*0590*/  ISETP.GE.U32.AND P1, PT, R6, UR7, PT ;  /* 0x0000000706007c0c */ /* 0x000fc6000bf26070 */
[C---:B------:R-:W-:Y:S01]  /*05a0*/  VIADD R8, R7.reuse, UR11 ;  /* 0x0000000b07087c36 */ /* 0x040fe20008000000 */
[----:B------:R-:W-:-:S04]  /*05b0*/  ISETP.GE.U32.AND P2, PT, R7, UR7, PT ;  /* 0x0000000707007c0c */ /* 0x000fc8000bf46070 */
[----:B------:R-:W-:Y:S01]  /*05c0*/  ISETP.GE.U32.AND P3, PT, R8, UR7, PT ;  /* 0x0000000708007c0c */ /* 0x000fe2000bf66070 */
[----:B------:R-:W0:Y:S01]  /*05d0*/  @!P0 S2R R10, SR_CgaCtaId ;  /* 0x00000000000a8919 */ /* 0x000e220000008800 */
[----:B------:R-:W-:-:S03]  /*05e0*/  @!P0 MOV R9, 0x400 ;  /* 0x0000040000098802 */ /* 0x000fc60000000f00 */
[----:B------:R-:W1:Y:S01]  /*05f0*/  @!P1 S2R R12, SR_CgaCtaId ;  /* 0x00000000000c9919 */ /* 0x000e620000008800 */
[----:B------:R-:W-:-:S03]  /*0600*/  @!P1 MOV R11, 0x400 ;  /* 0x00000400000b9802 */ /* 0x000fc60000000f00 */
[----:B------:R-:W2:Y:S01]  /*0610*/  @!P2 S2R R14, SR_CgaCtaId ;  /* 0x00000000000ea919 */ /* 0x000ea20000008800 */
[----:B------:R-:W-:-:S03]  /*0620*/  @!P2 MOV R13, 0x400 ;  /* 0x00000400000da802 */ /* 0x000fc60000000f00 */
[----:B------:R-:W3:Y:S01]  /*0630*/  @!P3 S2R R16, SR_CgaCtaId ;  /* 0x000000000010b919 */ /* 0x000ee20000008800 */
[----:B------:R-:W-:Y:S02]  /*0640*/  @!P3 MOV R15, 0x400 ;  /* 0x00000400000fb802 */ /* 0x000fe40000000f00 */
[----:B0-----:R-:W-:Y:S02]  /*0650*/  @!P0 LEA R9, R10, R9, 0x18 ;  /* 0x000000090a098211 */ /* 0x001fe400078ec0ff */
[----:B-1----:R-:W-:Y:S02]  /*0660*/  @!P1 LEA R11, R12, R11, 0x18 ;  /* 0x0000000b0c0b9211 */ /* 0x002fe400078ec0ff */
[----:B------:R-:W-:Y:S02]  /*0670*/  @!P0 LEA R4, R4, R9, 0x2 ;  /* 0x0000000904048211 */ /* 0x000fe400078e10ff */
[----:B--2---:R-:W-:Y:S01]  /*0680*/  @!P2 LEA R14, R14, R13, 0x18 ;  /* 0x0000000d0e0ea211 */ /* 0x004fe200078ec0ff */
[----:B------:R-:W-:-:S02]  /*0690*/  @!P1 IMAD R6, R6, 0x4, R11 ;  /* 0x0000000406069824 */ /* 0x000fc400078e020b */
[----:B------:R1:W-:Y:S01]  /*06a0*/  @!P0 STS [R4], RZ ;  /* 0x000000ff04008388 */ /* 0x0003e20000000800 */
[----:B---3--:R-:W-:Y:S01]  /*06b0*/  @!P3 LEA R15, R16, R15, 0x18 ;  /* 0x0000000f100fb211 */ /* 0x008fe200078ec0ff */
[----:B------:R-:W-:Y:S02]  /*06c0*/  @!P2 IMAD R7, R7, 0x4, R14 ;  /* 0x000000040707a824 */ /* 0x000fe400078e020e */
[----:B------:R1:W-:Y:S02]  /*06d0*/  @!P1 STS [R6], RZ ;  /* 0x000000ff06009388 */ /* 0x0003e40000000800 */
[----:B------:R-:W-:Y:S02]  /*06e0*/  @!P3 IMAD R8, R8, 0x4, R15 ;  /* 0x000000040808b824 */ /* 0x000fe400078e020f */
[----:B------:R1:W-:Y:S04]  /*06f0*/  @!P2 STS [R7], RZ ;  /* 0x000000ff0700a388 */ /* 0x0003e80000000800 */
[----:B------:R1:W-:Y:S02]  /*0700*/  @!P3 STS [R8], RZ ;  /* 0x000000ff0800b388 */ /* 0x0003e40000000800 */
.L_x_3:
[----:B------:R-:W-:Y:S05]  /*0710*/  BRA.U !UP1, `(.L_x_0) ;  /* 0x00000001096c7547 */ /* 0x000fea000b800000 */
[----:B------:R-:W-:Y:S02]  /*0720*/  UISETP.NE.AND UP0, UPT, UR4, 0x1, UPT ;  /* 0x000000010400788c */ /* 0x000fe4000bf05270 */
[----:B------:R-:W-:-:S04]  /*0730*/  ULOP3.LUT UR6, UR5, 0x1, URZ, 0xc0, !UPT ;  /* 0x0000000105067892 */ /* 0x000fc8000f8ec0ff */
[----:B------:R-:W-:-:S03]  /*0740*/  UISETP.NE.U32.AND UP1, UPT, UR6, 0x1, UPT ;  /* 0x000000010600788c */ /* 0x000fc6000bf25070 */
[----:B------:R-:W-:Y:S08]  /*0750*/  BRA.U !UP0, `(.L_x_4) ;  /* 0x00000001083c7547 */ /* 0x000ff0000b800000 */
[C---:B01----:R-:W-:Y:S01]  /*0760*/  IMAD R4, R5.reuse, UR11, R0 ;  /* 0x0000000b05047c24 */ /* 0x043fe2000f8e0200 */
[----:B------:R-:W-:-:S03]  /*0770*/  IADD3 R5, PT, PT, R5, 0x2, RZ ;  /* 0x0000000205057810 */ /* 0x000fc60007ffe0ff */
[C---:B------:R-:W-:Y:S01]  /*0780*/  VIADD R6, R4.reuse, UR11 ;  /* 0x0000000b04067c36 */ /* 0x040fe20008000000 */
[----:B------:R-:W-:-:S04]  /*0790*/  ISETP.GE.U32.AND P0, PT, R4, UR7, PT ;  /* 0x0000000704007c0c */ /* 0x000fc8000bf06070 */
[----:B------:R-:W-:-:S09]  /*07a0*/  ISETP.GE.U32.AND P1, PT, R6, UR7, PT ;  /* 0x0000000706007c0c */ /* 0x000fd2000bf26070 */
[----:B------:R-:W0:Y:S01]  /*07b0*/  @!P0 S2R R8, SR_CgaCtaId ;  /* 0x0000000000088919 */ /* 0x000e220000008800 */
[----:B------:R-:W-:-:S03]  /*07c0*/  @!P0 MOV R7, 0x400 ;  /* 0x0000040000078802 */ /* 0x000fc60000000f00 */
[----:B------:R-:W1:Y:S01]  /*07d0*/  @!P1 S2R R10, SR_CgaCtaId ;  /* 0x00000000000a9919 */ /* 0x000e620000008800 */
[----:B------:R-:W-:Y:S02]  /*07e0*/  @!P1 MOV R9, 0x400 ;  /* 0x0000040000099802 */ /* 0x000fe40000000f00 */
[----:B0-----:R-:W-:Y:S02]  /*07f0*/  @!P0 LEA R7, R8, R7, 0x18 ;  /* 0x0000000708078211 */ /* 0x001fe400078ec0ff */
[----:B-1----:R-:W-:-:S03]  /*0800*/  @!P1 LEA R9, R10, R9, 0x18 ;  /* 0x000000090a099211 */ /* 0x002fc600078ec0ff */
[----:B------:R-:W-:Y:S02]  /*0810*/  @!P0 IMAD R4, R4, 0x4, R7 ;  /* 0x0000000404048824 */ /* 0x000fe400078e0207 */
[----:B------:R-:W-:-:S03]  /*0820*/  @!P1 IMAD R6, R6, 0x4, R9 ;  /* 0x0000000406069824 */ /* 0x000fc600078e0209 */
[----:B------:R2:W-:Y:S04]  /*0830*/  @!P0 STS [R4], RZ ;  /* 0x000000ff04008388 */ /* 0x0005e80000000800 */
[----:B------:R2:W-:Y:S02]  /*0840*/  @!P1 STS [R6], RZ ;  /* 0x000000ff06009388 */ /* 0x0005e40000000800 */
.L_x_4:
[----:B------:R-:W-:Y:S05]  /*0850*/  BRA.U !UP1, `(.L_x_0) ;  /* 0x00000001091c7547 */ /* 0x000fea000b800000 */
[----:B012---:R-:W-:-:S05]  /*0860*/  IMAD R4, R5, UR11, R0 ;  /* 0x0000000b05047c24 */ /* 0x007fca000f8e0200 */
[----:B------:R-:W-:-:S13]  /*0870*/  ISETP.GE.U32.AND P0, PT, R4, UR7, PT ;  /* 0x0000000704007c0c */ /* 0x000fda000bf06070 */
[----:B------:R-:W0:Y:S01]  /*0880*/  @!P0 S2R R6, SR_CgaCtaId ;  /* 0x0000000000068919 */ /* 0x000e220000008800 */
[----:B------:R-:W-:-:S04]  /*0890*/  @!P0 MOV R5, 0x400 ;  /* 0x0000040000058802 */ /* 0x000fc80000000f00 */
[----:B0-----:R-:W-:-:S05]  /*08a0*/  @!P0 LEA R5, R6, R5, 0x18 ;  /* 0x0000000506058211 */ /* 0x001fca00078ec0ff */
[----:B------:R-:W-:-:S05]  /*08b0*/  @!P0 IMAD R4, R4, 0x4, R5 ;  /* 0x0000000404048824 */ /* 0x000fca00078e0205 */
[----:B------:R3:W-:Y:S02]  /*08c0*/  @!P0 STS [R4], RZ ;  /* 0x000000ff04008388 */ /* 0x0007e40000000800 */
.L_x_0:
[----:B------:R-:W4:Y:S01]  /*08d0*/  LDCU.64 UR14, c[0x0][0x388] ;  /* 0x00007100ff0e77ac */ /* 0x000f220008000a00 */
[----:B------:R-:W-:Y:S01]  /*08e0*/  BSSY.RECONVERGENT B0, `(.L_x_5) ;  /* 0x0000017000007945 */ /* 0x000fe20003800200 */
[----:B------:R-:W-:Y:S01]  /*08f0*/  BAR.SYNC.DEFER_BLOCKING 0x0 ;  /* 0x0000000000007b1d */ /* 0x000fe20000010000 */
[----:B------:R-:W-:-:S05]  /*0900*/  ISETP.NE.AND P1, PT, RZ, UR8, PT ;  /* 0x00000008ff007c0c */ /* 0x000fca000bf25270 */
[----:B------:R-:W0:Y:S01]  /*0910*/  LDCU.64 UR12, c[0x0][0x358] ;  /* 0x00006b00ff0c77ac */ /* 0x000e220008000a00 */
[----:B------:R-:W0:Y:S01]  /*0920*/  LDCU.64 UR16, c[0x0][0x380] ;  /* 0x00007000ff1077ac */ /* 0x000e220008000a00 */
[----:B----4-:R-:W-:-:S04]  /*0930*/  ISETP.GE.U32.AND P0, PT, R2, UR14, PT ;  /* 0x0000000e02007c0c */ /* 0x010fc8000bf06070 */
[----:B------:R-:W-:-:S13]  /*0940*/  ISETP.GE.AND.EX P0, PT, RZ, UR15, PT, P0 ;  /* 0x0000000fff007c0c */ /* 0x000fda000bf06300 */
[----:B0-----:R-:W-:Y:S05]  /*0950*/  @P0 BRA `(.L_x_6) ;  /* 0x00000000003c0947 */ /* 0x001fea0003800000 */
[----:B------:R-:W0:Y:S01]  /*0960*/  S2R R5, SR_CgaCtaId ;  /* 0x0000000000057919 */ /* 0x000e220000008800 */
[----:B-1----:R-:W1:Y:S01]  /*0970*/  LDC R7, c[0x0][0x370] ;  /* 0x0000dc00ff077b82 */ /* 0x002e620000000800 */
[----:B--23--:R-:W-:Y:S01]  /*0980*/  MOV R4, 0x400 ;  /* 0x0000040000047802 */ /* 0x00cfe20000000f00 */
[----:B------:R-:W-:Y:S02]  /*0990*/  IMAD.MOV.U32 R9, RZ, RZ, RZ ;  /* 0x000000ffff097224 */ /* 0x000fe400078e00ff */
[----:B-1----:R-:W-:Y:S01]  /*09a0*/  IMAD R7, R7, UR11, RZ ;  /* 0x0000000b07077c24 */ /* 0x002fe2000f8e02ff */
[----:B0-----:R-:W-:-:S07]  /*09b0*/  LEA R11, R5, R4, 0x18 ;  /* 0x00000004050b7211 */ /* 0x001fce00078ec0ff */
.L_x_7:
[----:B------:R-:W-:-:S04]  /*09c0*/  LEA R4, P0, R2, UR16, 0x2 ;  /* 0x0000001002047c11 */ /* 0x000fc8000f8010ff */
[----:B------:R-:W-:-:S05]  /*09d0*/  LEA.HI.X R5, R2, UR17, R9, 0x2, P0 ;  /* 0x0000001102057c11 */ /* 0x000fca00080f1409 */
[----:B------:R-:W2:Y:S01]  /*09e0*/  LDG.E R4, desc[UR12][R4.64] ;  /* 0x0000000c04047981 */ /* 0x000ea2000c1e1900 */
[----:B------:R-:W-:-:S04]  /*09f0*/  IADD3 R2, PT, PT, R7, R2, RZ ;  /* 0x0000000207027210 */ /* 0x000fc80007ffe0ff */
[----:B------:R-:W-:-:S04]  /*0a00*/  ISETP.GE.U32.AND P0, PT, R2, UR14, PT ;  /* 0x0000000e02007c0c */ /* 0x000fc8000bf06070 */
[----:B------:R-:W-:Y:S01]  /*0a10*/  ISETP.GE.U32.AND.EX P0, PT, RZ, UR15, PT, P0 ;  /* 0x0000000fff007c0c */ /* 0x000fe2000bf06100 */
[----:B0-2---:R-:W-:-:S05]  /*0a20*/  IMAD R6, R4, 0x4, R11 ;  /* 0x0000000404067824 */ /* 0x005fca00078e020b */
[----:B------:R0:W-:Y:S07]  /*0a30*/  ATOMS.POPC.INC.32 RZ, [R6+URZ] ;  /* 0x0000000006ff7f8c */ /* 0x0001ee000d8000ff */
[----:B------:R-:W-:Y:S05]  /*0a40*/  @!P0 BRA `(.L_x_7) ;  /* 0xfffffffc00dc8947 */ /* 0x000fea000383ffff */
.L_x_6:
[----:B------:R-:W-:Y:S05]  /*0a50*/  BSYNC.RECONVERGENT B0 ;  /* 0x0000000000007941 */ /* 0x000fea0003800200 */
.L_x_5:
[----:B------:R-:W-:Y:S06]  /*0a60*/  BAR.SYNC.DEFER_BLOCKING 0x0 ;  /* 0x0000000000007b1d */ /* 0x000fec0000010000 */
[----:B------:R-:W-:Y:S05]  /*0a70*/  @!P1 EXIT ;  /* 0x000000000000994d */ /* 0x000fea0003800000 */
[----:B------:R-:W-:Y:S01]  /*0a80*/  UISETP.GE.U32.AND UP0, UPT, UR5, 0x7, UPT ;  /* 0x000000070500788c */ /* 0x000fe2000bf06070 */
[----:B------:R-:W-:Y:S01]  /*0a90*/  IMAD.MOV.U32 R5, RZ, RZ, RZ ;  /* 0x000000ffff057224 */ /* 0x000fe200078e00ff */
[----:B------:R-:W-:-:S07]  /*0aa0*/  ULOP3.LUT UR9, UR8, 0x7, URZ, 0xc0, !UPT ;  /* 0x0000000708097892 */ /* 0x000fce000f8ec0ff */
[----:B------:R-:W-:Y:S05]  /*0ab0*/  BRA.U !UP0, `(.L_x_8) ;  /* 0x0000000508b07547 */ /* 0x000fea000b800000 */
[----:B------:R-:W4:Y:S01]  /*0ac0*/  S2UR UR6, SR_CgaCtaId ;  /* 0x00000000000679c3 */ /* 0x000f220000008800 */
[----:B------:R-:W-:Y:S01]  /*0ad0*/  ULOP3.LUT UR10, UR8, 0xfffffff8, URZ, 0xc0, !UPT ;  /* 0xfffffff8080a7892 */ /* 0x000fe2000f8ec0ff */
[C---:B012---:R-:W-:Y:S01]  /*0ae0*/  SHF.L.U32 R6, R0.reuse, 0x2, RZ ;  /* 0x0000000200067819 */ /* 0x047fe200000006ff */
[----:B------:R-:W-:Y:S01]  /*0af0*/  VIADD R2, R0, UR11 ;  /* 0x0000000b00027c36 */ /* 0x000fe20008000000 */
[----:B------:R-:W-:Y:S01]  /*0b00*/  UMOV UR4, 0x400 ;  /* 0x0000040000047882 */ /* 0x000fe20000000000 */
[C-C-:B---3--:R-:W-:Y:S01]  /*0b10*/  IMAD R4, R3.reuse, 0x2, R0.reuse ;  /* 0x0000000203047824 */ /* 0x148fe200078e0200 */
[----:B------:R-:W0:Y:S01]  /*0b20*/  LDCU UR7, c[0x0][0x398] ;  /* 0x00007300ff0777ac */ /* 0x000e220008000800 */
[C-C-:B------:R-:W-:Y:S01]  /*0b30*/  IMAD R8, R3.reuse, 0x3, R0.reuse ;  /* 0x0000000303087824 */ /* 0x140fe200078e0200 */
[----:B------:R-:W-:Y:S01]  /*0b40*/  MOV R5, UR10 ;  /* 0x0000000a00057c02 */ /* 0x000fe20008000f00 */
[C-C-:B------:R-:W-:Y:S02]  /*0b50*/  IMAD R10, R3.reuse, 0x4, R0.reuse ;  /* 0x00000004030a7824 */ /* 0x140fe400078e0200 */
[----:B------:R-:W-:-:S02]  /*0b60*/  IMAD R12, R3, 0x5, R0 ;  /* 0x00000005030c7824 */ /* 0x000fc400078e0200 */
[C-C-:B------:R-:W-:Y:S02]  /*0b70*/  IMAD R14, R3.reuse, 0x6, R0.reuse ;  /* 0x00000006030e7824 */ /* 0x140fe400078e0200 */
[C-C-:B------:R-:W-:Y:S02]  /*0b80*/  IMAD R16, R3.reuse, 0x7, R0.reuse ;  /* 0x0000000703107824 */ /* 0x140fe400078e0200 */
[----:B------:R-:W-:Y:S02]  /*0b90*/  IMAD.MOV.U32 R18, RZ, RZ, R0 ;  /* 0x000000ffff127224 */ /* 0x000fe400078e0000 */
[C-C-:B------:R-:W-:Y:S02]  /*0ba0*/  IMAD R7, R3.reuse, 0xc, R6.reuse ;  /* 0x0000000c03077824 */ /* 0x140fe400078e0206 */
[C-C-:B------:R-:W-:Y:S02]  /*0bb0*/  IMAD R9, R3.reuse, 0x10, R6.reuse ;  /* 0x0000001003097824 */ /* 0x140fe400078e0206 */
[C-C-:B------:R-:W-:Y:S01]  /*0bc0*/  IMAD R11, R3.reuse, 0x14, R6.reuse ;  /* 0x00000014030b7824 */ /* 0x140fe200078e0206 */
[----:B----4-:R-:W-:Y:S01]  /*0bd0*/  ULEA UR4, UR6, UR4, 0x18 ;  /* 0x0000000406047291 */ /* 0x010fe2000f8ec0ff */
[C-C-:B------:R-:W-:Y:S01]  /*0be0*/  IMAD R13, R3.reuse, 0x18, R6.reuse ;  /* 0x00000018030d7824 */ /* 0x140fe200078e0206 */
[----:B------:R-:W-:Y:S01]  /*0bf0*/  UIADD3 UR6, UPT, UPT, -UR10, URZ, URZ ;  /* 0x000000ff0a067290 */ /* 0x000fe2000fffe1ff */
[----:B------:R-:W-:-:S02]  /*0c00*/  IMAD R15, R3, 0x1c, R6 ;  /* 0x0000001c030f7824 */ /* 0x000fc400078e0206 */
[----:B0-----:R-:W-:-:S09]  /*0c10*/  IMAD.MOV.U32 R17, RZ, RZ, R2 ;  /* 0x000000ffff117224 */ /* 0x001fd200078e0002 */
.L_x_25:
[C---:B01234-:R-:W-:Y:S01]  /*0c20*/  VIADD R19, R18.reuse, UR11 ;  /* 0x0000000b12137c36 */ /* 0x05ffe20008000000 */
[----:B------:R-:W-:Y:S01]  /*0c30*/  ISETP.GE.U32.AND P6, PT, R18, UR7, PT ;  /* 0x0000000712007c0c */ /* 0x000fe2000bfc6070 */
[----:B------:R-:W-:Y:S02]  /*0c40*/  BSSY.RECONVERGENT B0, `(.L_x_9) ;  /* 0x0000014000007945 */ /* 0x000fe40003800200 */
[C---:B------:R-:W-:Y:S01]  /*0c50*/  VIADD R20, R19.reuse, UR11 ;  /* 0x0000000b13147c36 */ /* 0x040fe20008000000 */
[----:B------:R-:W-:-:S04]  /*0c60*/  ISETP.GE.U32.AND P1, PT, R19, UR7, PT ;  /* 0x0000000713007c0c */ /* 0x000fc8000bf26070 */
[C---:B------:R-:W-:Y:S02]  /*0c70*/  IADD3 R21, PT, PT, R20.reuse, UR11, RZ ;  /* 0x0000000b14157c10 */ /* 0x040fe4000fffe0ff */
[----:B------:R-:W-:Y:S02]  /*0c80*/  ISETP.GE.U32.AND P0, PT, R20, UR7, PT ;  /* 0x0000000714007c0c */ /* 0x000fe4000bf06070 */
[----:B------:R-:W-:Y:S01]  /*0c90*/  P2R R24, PR, RZ, 0x2 ;  /* 0x00000002ff187803 */ /* 0x000fe20000000000 */
[C---:B------:R-:W-:Y:S01]  /*0ca0*/  VIADD R22, R21.reuse, UR11 ;  /* 0x0000000b15167c36 */ /* 0x040fe20008000000 */
[----:B------:R-:W-:-:S03]  /*0cb0*/  ISETP.GE.U32.AND P1, PT, R21, UR7, PT ;  /* 0x0000000715007c0c */ /* 0x000fc6000bf26070 */
[C---:B------:R-:W-:Y:S01]  /*0cc0*/  VIADD R23, R22.reuse, UR11 ;  /* 0x0000000b16177c36 */ /* 0x040fe20008000000 */
[----:B------:R-:W-:-:S03]  /*0cd0*/  ISETP.GE.U32.AND P2, PT, R22, UR7, PT ;  /* 0x0000000716007c0c */ /* 0x000fc6000bf46070 */
[C---:B------:R-:W-:Y:S01]  /*0ce0*/  VIADD R20, R23.reuse, UR11 ;  /* 0x0000000b17147c36 */ /* 0x040fe20008000000 */
[----:B------:R-:W-:-:S04]  /*0cf0*/  ISETP.GE.U32.AND P3, PT, R23, UR7, PT ;  /* 0x0000000717007c0c */ /* 0x000fc8000bf66070 */
[C---:B------:R-:W-:Y:S02]  /*0d00*/  IADD3 R19, PT, PT, R20.reuse, UR11, RZ ;  /* 0x0000000b14137c10 */ /* 0x040fe4000fffe0ff */
[----:B------:R-:W-:Y:S02]  /*0d10*/  ISETP.GE.U32.AND P4, PT, R20, UR7, PT ;  /* 0x0000000714007c0c */ /* 0x000fe4000bf86070 */
[----:B------:R-:W0:Y:S01]  /*0d20*/  LDC.64 R20, c[0x0][0x390] ;  /* 0x0000e400ff147b82 */ /* 0x000e220000000a00 */
[----:B------:R-:W-:Y:S01]  /*0d30*/  ISETP.GE.U32.AND P5, PT, R19, UR7, PT ;  /* 0x0000000713007c0c */ /* 0x000fe2000bfa6070 */
[----:B------:R-:W-:-:S12]  /*0d40*/  @P6 BRA `(.L_x_10) ;  /* 0x00000000000c6947 */ /* 0x000fd80003800000 */
[----:B------:R-:W1:Y:S01]  /*0d50*/  LDS R19, [R6+UR4] ;  /* 0x0000000406137984 */ /* 0x000e620008000800 */
[----:B0-----:R-:W-:-:S05]  /*0d60*/  IMAD.WIDE.U32 R22, R18, 0x4, R20 ;  /* 0x0000000412167825 */ /* 0x001fca00078e0014 */
[----:B-1----:R1:W-:Y:S02]  /*0d70*/  REDG.E.ADD.STRONG.GPU desc[UR12][R22.64], R19 ;  /* 0x000000131600798e */ /* 0x0023e4000c12e10c */
.L_x_10:
[----:B------:R-:W-:Y:S05]  /*0d80*/  BSYNC.RECONVERGENT B0 ;  /* 0x0000000000007941 */ /* 0x000fea0003800200 */
.L_x_9:
[----:B------:R-:W-:Y:S01]  /*0d90*/  ISETP.NE.AND P6, PT, R24, RZ, PT ;  /* 0x000000ff1800720c */ /* 0x000fe20003fc5270 */
[----:B------:R-:W-:-:S12]  /*0da0*/  BSSY.RECONVERGENT B0, `(.L_x_11) ;  /* 0x0000006000007945 */ /* 0x000fd80003800200 */
[----:B------:R-:W-:Y:S05]  /*0db0*/  @P6 BRA `(.L_x_12) ;  /* 0x0000000000106947 */ /* 0x000fea0003800000 */
[----:B-1----:R-:W-:Y:S01]  /*0dc0*/  LEA R19, R2, UR4, 0x2 ;  /* 0x0000000402137c11 */ /* 0x002fe2000f8e10ff */
[----:B0-----:R-:W-:-:S05]  /*0dd0*/  IMAD.WIDE.U32 R20, R17, 0x4, R20 ;  /* 0x0000000411147825 */ /* 0x001fca00078e0014 */
[----:B------:R-:W0:Y:S04]  /*0de0*/  LDS R19, [R19] ;  /* 0x0000000013137984 */ /* 0x000e280000000800 */
[----:B0-----:R2:W-:Y:S02]  /*0df0*/  REDG.E.ADD.STRONG.GPU desc[UR12][R20.64], R19 ;  /* 0x000000131400798e */ /* 0x0015e4000c12e10c */
.L_x_12:
[----:B------:R-:W-:Y:S05]  /*0e00*/  BSYNC.RECONVERGENT B0 ;  /* 0x0000000000007941 */ /* 0x000fea0003800200 */
.L_x_11:
[----:B------:R-:W-:Y:S04]  /*0e10*/  BSSY.RECONVERGENT B0, `(.L_x_13) ;  /* 0x0000007000007945 */ /* 0x000fe80003800200 */
[----:B------:R-:W-:Y:S05]  /*0e20*/  @P0 BRA `(.L_x_14) ;  /* 0x0000000000140947 */ /* 0x000fea0003800000 */
[----:B-12---:R-:W-:Y:S01]  /*0e30*/  IMAD R19, R3, 0x8, R6 ;  /* 0x0000000803137824 */ /* 0x006fe200078e0206 */
[----:B0-----:R-:W0:Y:S05]  /*0e40*/  LDC.64 R20, c[0x0][0x390] ;  /* 0x0000e400ff147b82 */ /* 0x001e2a0000000a00 */
[----:B------:R-:W1:Y:S01]  /*0e50*/  LDS R19, [R19+UR4] ;  /* 0x0000000413137984 */ /* 0x000e620008000800 */
[----:B0-----:R-:W-:-:S05]  /*0e60*/  IMAD.WIDE.U32 R20, R4, 0x4, R20 ;  /* 0x0000000404147825 */ /* 0x001fca00078e0014 */
[----:B-1----:R3:W-:Y:S02]  /*0e70*/  REDG.E.ADD.STRONG.GPU desc[UR12][R20.64], R19 ;  /* 0x000000131400798e */ /* 0x0027e4000c12e10c */
.L_x_14:
[----:B------:R-:W-:Y:S05]  /*0e80*/  BSYNC.RECONVERGENT B0 ;  /* 0x0000000000007941 */ /* 0x000fea0003800200 */
.L_x_13:
[----:B------:R-:W-:Y:S04]  /*0e90*/  BSSY.RECONVERGENT B0, `(.L_x_15) ;  /* 0x0000006000007945 */ /* 0x000fe80003800200 */
[----:B------:R-:W-:Y:S05]  /*0ea0*/  @P1 BRA `(.L_x_16) ;  /* 0x0000000000101947 */ /* 0x000fea0003800000 */
[----:B-123--:R-:W1:Y:S01]  /*0eb0*/  LDS R19, [R7+UR4] ;  /* 0x0000000407137984 */ /* 0x00ee620008000800 */
[----:B0-----:R-:W0:Y:S02]  /*0ec0*/  LDC.64 R20, c[0x0][0x390] ;  /* 0x0000e400ff147b82 */ /* 0x001e240000000a00 */
[----:B0-----:R-:W-:-:S05]  /*0ed0*/  IMAD.WIDE.U32 R20, R8, 0x4, R20 ;  /* 0x0000000408147825 */ /* 0x001fca00078e0014 */
[----:B-1----:R4:W-:Y:S02]  /*0ee0*/  REDG.E.ADD.STRONG.GPU desc[UR12][R20.64], R19 ;  /* 0x000000131400798e */ /* 0x0029e4000c12e10c */
.L_x_16:
[----:B------:R-:W-:Y:S05]  /*0ef0*/  BSYNC.RECONVERGENT B0 ;  /* 0x0000000000007941 */ /* 0x000fea0003800200 */
.L_x_15:
[----:B------:R-:W-:Y:S04]  /*0f00*/  BSSY.RECONVERGENT B0, `(.L_x_17) ;  /* 0x0000006000007945 */ /* 0x000fe80003800200 */
[----:B------:R-:W-:Y:S05]  /*0f10*/  @P2 BRA `(.L_x_18) ;  /* 0x0000000000102947 */ /* 0x000fea0003800000 */
[----:B-1234-:R-:W1:Y:S01]  /*0f20*/  LDS R19, [R9+UR4] ;  /* 0x0000000409137984 */ /* 0x01ee620008000800 */
[----:B0-----:R-:W0:Y:S02]  /*0f30*/  LDC.64 R20, c[0x0][0x390] ;  /* 0x0000e400ff147b82 */ /* 0x001e240000000a00 */
[----:B0-----:R-:W-:-:S05]  /*0f40*/  IMAD.WIDE.U32 R20, R10, 0x4, R20 ;  /* 0x000000040a147825 */ /* 0x001fca00078e0014 */
[----:B-1----:R0:W-:Y:S02]  /*0f50*/  REDG.E.ADD.STRONG.GPU desc[UR12][R20.64], R19 ;  /* 0x000000131400798e */ /* 0x0021e4000c12e10c */
.L_x_18:
[----:B------:R-:W-:Y:S05]  /*0f60*/  BSYNC.RECONVERGENT B0 ;  /* 0x0000000000007941 */ /* 0x000fea0003800200 */
.L_x_17:
[----:B------:R-:W-:Y:S04]  /*0f70*/  BSSY.RECONVERGENT B0, `(.L_x_19) ;  /* 0x0000006000007945 */ /* 0x000fe80003800200 */
[----:B------:R-:W-:Y:S05]  /*0f80*/  @P3 BRA `(.L_x_20) ;  /* 0x0000000000103947 */ /* 0x000fea0003800000 */
[----:B01234-:R-:W0:Y:S01]  /*0f90*/  LDS R19, [R11+UR4] ;  /* 0x000000040b137984 */ /* 0x01fe220008000800 */
[----:B------:R-:W1:Y:S02]  /*0fa0*/  LDC.64 R20, c[0x0][0x390] ;  /* 0x0000e400ff147b82 */ /* 0x000e640000000a00 */
[----:B-1----:R-:W-:-:S05]  /*0fb0*/  IMAD.WIDE.U32 R20, R12, 0x4, R20 ;  /* 0x000000040c147825 */ /* 0x002fca00078e0014 */
[----:B0-----:R0:W-:Y:S02]  /*0fc0*/  REDG.E.ADD.STRONG.GPU desc[UR12][R20.64], R19 ;  /* 0x000000131400798e */ /* 0x0011e4000c12e10c */
.L_x_20:
[----:B------:R-:W-:Y:S05]  /*0fd0*/  BSYNC.RECONVERGENT B0 ;  /* 0x0000000000007941 */ /* 0x000fea0003800200 */
.L_x_19:
[----:B------:R-:W-:Y:S04]  /*0fe0*/  BSSY.RECONVERGENT B0, `(.L_x_21) ;  /* 0x0000006000007945 */ /* 0x000fe80003800200 */
[----:B------:R-:W-:Y:S05]  /*0ff0*/  @P4 BRA `(.L_x_22) ;  /* 0x0000000000104947 */ /* 0x000fea0003800000 */
[----:B01234-:R-:W0:Y:S01]  /*1000*/  LDS R19, [R13+UR4] ;  /* 0x000000040d137984 */ /* 0x01fe220008000800 */
[----:B------:R-:W1:Y:S02]  /*1010*/  LDC.64 R20, c[0x0][0x390] ;  /* 0x0000e400ff147b82 */ /* 0x000e640000000a00 */
[----:B-1----:R-:W-:-:S05]  /*1020*/  IMAD.WIDE.U32 R20, R14, 0x4, R20 ;  /* 0x000000040e147825 */ /* 0x002fca00078e0014 */
[----:B0-----:R0:W-:Y:S02]  /*1030*/  REDG.E.ADD.STRONG.GPU desc[UR12][R20.64], R19 ;  /* 0x000000131400798e */ /* 0x0011e4000c12e10c */
.L_x_22:
[----:B------:R-:W-:Y:S05]  /*1040*/  BSYNC.RECONVERGENT B0 ;  /* 0x0000000000007941 */ /* 0x000fea0003800200 */
.L_x_21:
[----:B------:R-:W-:Y:S04]  /*1050*/  BSSY.RECONVERGENT B0, `(.L_x_23) ;  /* 0x0000006000007945 */ /* 0x000fe80003800200 */
[----:B------:R-:W-:Y:S05]  /*1060*/  @P5 BRA `(.L_x_24) ;  /* 0x0000000000105947 */ /* 0x000fea0003800000 */
[----:B01234-:R-:W0:Y:S01]  /*1070*/  LDS R19, [R15+UR4] ;  /* 0x000000040f137984 */ /* 0x01fe220008000800 */
[----:B------:R-:W1:Y:S02]  /*1080*/  LDC.64 R20, c[0x0][0x390] ;  /* 0x0000e400ff147b82 */ /* 0x000e640000000a00 */
[----:B-1----:R-:W-:-:S05]  /*1090*/  IMAD.WIDE.U32 R20, R16, 0x4, R20 ;  /* 0x0000000410147825 */ /* 0x002fca00078e0014 */
[----:B0-----:R0:W-:Y:S02]  /*10a0*/  REDG.E.ADD.STRONG.GPU desc[UR12][R20.64], R19 ;  /* 0x000000131400798e */ /* 0x0011e4000c12e10c */
.L_x_24:
[----:B------:R-:W-:Y:S05]  /*10b0*/  BSYNC.RECONVERGENT B0 ;  /* 0x0000000000007941 */ /* 0x000fea0003800200 */
.L_x_23:
[----:B------:R-:W-:Y:S01]  /*10c0*/  UIADD3 UR6, UPT, UPT, UR6, 0x8, URZ ;  /* 0x0000000806067890 */ /* 0x000fe2000fffe0ff */
[C---:B------:R-:W-:Y:S01]  /*10d0*/  IMAD R17, R3.reuse, 0x8, R17 ;  /* 0x0000000803117824 */ /* 0x040fe200078e0211 */
[C---:B------:R-:W-:Y:S01]  /*10e0*/  LEA R8, R3.reuse, R8, 0x3 ;  /* 0x0000000803087211 */ /* 0x040fe200078e18ff */
[C---:B------:R-:W-:Y:S01]  /*10f0*/  IMAD R4, R3.reuse, 0x8, R4 ;  /* 0x0000000803047824 */ /* 0x040fe200078e0204 */
[----:B------:R-:W-:Y:S01]  /*1100*/  UISETP.NE.AND UP0, UPT, UR6, URZ, UPT ;  /* 0x000000ff0600728c */ /* 0x000fe2000bf05270 */
[C---:B------:R-:W-:Y:S01]  /*1110*/  IMAD R10, R3.reuse, 0x8, R10 ;  /* 0x00000008030a7824 */ /* 0x040fe200078e020a */
[C---:B------:R-:W-:Y:S01]  /*1120*/  LEA R16, R3.reuse, R16, 0x3 ;  /* 0x0000001003107211 */ /* 0x040fe200078e18ff */
[C---:B------:R-:W-:Y:S01]  /*1130*/  IMAD R12, R3.reuse, 0x8, R12 ;  /* 0x00000008030c7824 */ /* 0x040fe200078e020c */
[----:B------:R-:W-:Y:S01]  /*1140*/  ULEA UR4, UR11, UR4, 0x5 ;  /* 0x000000040b047291 */ /* 0x000fe2000f8e28ff */
[C---:B------:R-:W-:Y:S02]  /*1150*/  IMAD R14, R3.reuse, 0x8, R14 ;  /* 0x00000008030e7824 */ /* 0x040fe400078e020e */
[----:B------:R-:W-:-:S02]  /*1160*/  IMAD R18, R3, 0x8, R18 ;  /* 0x0000000803127824 */ /* 0x000fc400078e0212 */
[----:B------:R-:W-:Y:S07]  /*1170*/  BRA.U UP0, `(.L_x_25) ;  /* 0xfffffff900a87547 */ /* 0x000fee000b83ffff */
.L_x_8:
[----:B------:R-:W-:-:S13]  /*1180*/  ISETP.NE.AND P0, PT, RZ, UR9, PT ;  /* 0x00000009ff007c0c */ /* 0x000fda000bf05270 */
[----:B------:R-:W-:Y:S05]  /*1190*/  @!P0 EXIT ;  /* 0x000000000000894d */ /* 0x000fea0003800000 */
[----:B------:R-:W-:-:S09]  /*11a0*/  UISETP.GE.U32.AND UP0, UPT, UR9, 0x4, UPT ;  /* 0x000000040900788c */ /* 0x000fd2000bf06070 */
[----:B------:R-:W-:Y:S05]  /*11b0*/  BRA.U !UP0, `(.L_x_26) ;  /* 0x0000000108d47547 */ /* 0x000fea000b800000 */
[----:B------:R-:W-:Y:S01]  /*11c0*/  IMAD R9, R5, UR11, R0 ;  /* 0x0000000b05097c24 */ /* 0x000fe2000f8e0200 */
[----:B------:R-:W-:Y:S03]  /*11d0*/  BSSY.RECONVERGENT B0, `(.L_x_27) ;  /* 0x0000011000007945 */ /* 0x000fe60003800200 */
[C---:B------:R-:W-:Y:S01]  /*11e0*/  VIADD R11, R9.reuse, UR11 ;  /* 0x0000000b090b7c36 */ /* 0x040fe20008000000 */
[----:B------:R-:W-:-:S04]  /*11f0*/  ISETP.GE.U32.AND P0, PT, R9, UR7, PT ;  /* 0x0000000709007c0c */ /* 0x000fc8000bf06070 */
[C---:B------:R-:W-:Y:S02]  /*1200*/  IADD3 R13, PT, PT, R11.reuse, UR11, RZ ;  /* 0x0000000b0b0d7c10 */ /* 0x040fe4000fffe0ff */
[----:B------:R-:W-:Y:S02]  /*1210*/  ISETP.GE.U32.AND P1, PT, R11, UR7, PT ;  /* 0x000000070b007c0c */ /* 0x000fe4000bf26070 */
[C---:B------:R-:W-:Y:S01]  /*1220*/  ISETP.GE.U32.AND P2, PT, R13.reuse, UR7, PT ;  /* 0x000000070d007c0c */ /* 0x040fe2000bf46070 */
[----:B------:R-:W-:-:S05]  /*1230*/  VIADD R15, R13, UR11 ;  /* 0x0000000b0d0f7c36 */ /* 0x000fca0008000000 */
[----:B------:R-:W-:Y:S01]  /*1240*/  ISETP.GE.U32.AND P3, PT, R15, UR7, PT ;  /* 0x000000070f007c0c */ /* 0x000fe2000bf66070 */
[----:B------:R-:W-:-:S12]  /*1250*/  @P0 BRA `(.L_x_28) ;  /* 0x0000000000200947 */ /* 0x000fd80003800000 */
[----:B------:R-:W5:Y:S01]  /*1260*/  S2UR UR6, SR_CgaCtaId ;  /* 0x00000000000679c3 */ /* 0x000f620000008800 */
[----:B------:R-:W-:-:S07]  /*1270*/  UMOV UR4, 0x400 ;  /* 0x0000040000047882 */ /* 0x000fce0000000000 */
[----:B------:R-:W0:Y:S01]  /*1280*/  LDC.64 R2, c[0x0][0x390] ;  /* 0x0000e400ff027b82 */ /* 0x000e220000000a00 */
[----:B-----5:R-:W-:-:S06]  /*1290*/  ULEA UR4, UR6, UR4, 0x18 ;  /* 0x0000000406047291 */ /* 0x020fcc000f8ec0ff */
[C---:B-123--:R-:W-:Y:S01]  /*12a0*/  LEA R4, R9.reuse, UR4, 0x2 ;  /* 0x0000000409047c11 */ /* 0x04efe2000f8e10ff */
[----:B0-----:R-:W-:-:S04]  /*12b0*/  IMAD.WIDE.U32 R2, R9, 0x4, R2 ;  /* 0x0000000409027825 */ /* 0x001fc800078e0002 */
[----:B------:R-:W0:Y:S04]  /*12c0*/  LDS R7, [R4] ;  /* 0x0000000004077984 */ /* 0x000e280000000800 */
[----:B0-----:R0:W-:Y:S02]  /*12d0*/  REDG.E.ADD.STRONG.GPU desc[UR12][R2.64], R7 ;  /* 0x000000070200798e */ /* 0x0011e4000c12e10c */
.L_x_28:
[----:B------:R-:W-:Y:S05]  /*12e0*/  BSYNC.RECONVERGENT B0 ;  /* 0x0000000000007941 */ /* 0x000fea0003800200 */
.L_x_27:
[----:B------:R-:W-:Y:S04]  /*12f0*/  BSSY.RECONVERGENT B0, `(.L_x_29) ;  /* 0x000000a000007945 */ /* 0x000fe80003800200 */
[----:B------:R-:W-:Y:S05]  /*1300*/  @P1 BRA `(.L_x_30) ;  /* 0x0000000000201947 */ /* 0x000fea0003800000 */
[----:B------:R-:W5:Y:S01]  /*1310*/  S2UR UR6, SR_CgaCtaId ;  /* 0x00000000000679c3 */ /* 0x000f620000008800 */
[----:B------:R-:W-:-:S07]  /*1320*/  UMOV UR4, 0x400 ;  /* 0x0000040000047882 */ /* 0x000fce0000000000 */
[----:B0-----:R-:W0:Y:S01]  /*1330*/  LDC.64 R2, c[0x0][0x390] ;  /* 0x0000e400ff027b82 */ /* 0x001e220000000a00 */
[----:B-----5:R-:W-:-:S06]  /*1340*/  ULEA UR4, UR6, UR4, 0x18 ;  /* 0x0000000406047291 */ /* 0x020fcc000f8ec0ff */
[C---:B-123--:R-:W-:Y:S01]  /*1350*/  LEA R4, R11.reuse, UR4, 0x2 ;  /* 0x000000040b047c11 */ /* 0x04efe2000f8e10ff */
[----:B0-----:R-:W-:-:S04]  /*1360*/  IMAD.WIDE.U32 R2, R11, 0x4, R2 ;  /* 0x000000040b027825 */ /* 0x001fc800078e0002 */
[----:B------:R-:W0:Y:S04]  /*1370*/  LDS R7, [R4] ;  /* 0x0000000004077984 */ /* 0x000e280000000800 */
[----:B0-----:R0:W-:Y:S02]  /*1380*/  REDG.E.ADD.STRONG.GPU desc[UR12][R2.64], R7 ;  /* 0x000000070200798e */ /* 0x0011e4000c12e10c */
.L_x_30:
[----:B------:R-:W-:Y:S05]  /*1390*/  BSYNC.RECONVERGENT B0 ;  /* 0x0000000000007941 */ /* 0x000fea0003800200 */
.L_x_29:
        /* <DEDUP_REMOVED lines=10> */
.L_x_32:
[----:B------:R-:W-:Y:S05]  /*1440*/  BSYNC.RECONVERGENT B0 ;  /* 0x0000000000007941 */ /* 0x000fea0003800200 */
.L_x_31:
        /* <DEDUP_REMOVED lines=10> */
.L_x_34:
[----:B------:R-:W-:Y:S05]  /*14f0*/  BSYNC.RECONVERGENT B0 ;  /* 0x0000000000007941 */ /* 0x000fea0003800200 */
.L_x_33:
[----:B------:R-:W-:-:S07]  /*1500*/  VIADD R5, R5, 0x4 ;  /* 0x0000000405057836 */ /* 0x000fce0000000000 */
.L_x_26:
[----:B------:R-:W-:-:S06]  /*1510*/  ULOP3.LUT UP0, UR4, UR8, 0x3, URZ, 0xc0, !UPT ;  /* 0x0000000308047892 */ /* 0x000fcc000f80c0ff */
[----:B------:R-:W-:-:S13]  /*1520*/  PLOP3.LUT P0, PT, PT, PT, UP0, 0x80, 0x8 ;  /* 0x000000000008781c */ /* 0x000fda0003f0f008 */
[----:B------:R-:W-:Y:S05]  /*1530*/  @!P0 EXIT ;  /* 0x000000000000894d */ /* 0x000fea0003800000 */
[----:B------:R-:W-:-:S09]  /*1540*/  UISETP.NE.AND UP0, UPT, UR4, 0x1, UPT ;  /* 0x000000010400788c */ /* 0x000fd2000bf05270 */
[----:B------:R-:W-:Y:S05]  /*1550*/  BRA.U !UP0, `(.L_x_35) ;  /* 0x00000001086c7547 */ /* 0x000fea000b800000 */
[----:B------:R-:W-:Y:S01]  /*1560*/  IMAD R11, R5, UR11, R0 ;  /* 0x0000000b050b7c24 */ /* 0x000fe2000f8e0200 */
[----:B------:R-:W-:Y:S04]  /*1570*/  BSSY.RECONVERGENT B0, `(.L_x_36) ;  /* 0x000000d000007945 */ /* 0x000fe80003800200 */
[C---:B------:R-:W-:Y:S02]  /*1580*/  ISETP.GE.U32.AND P0, PT, R11.reuse, UR7, PT ;  /* 0x000000070b007c0c */ /* 0x040fe4000bf06070 */
[----:B------:R-:W-:-:S04]  /*1590*/  IADD3 R9, PT, PT, R11, UR11, RZ ;  /* 0x0000000b0b097c10 */ /* 0x000fc8000fffe0ff */
[----:B------:R-:W-:-:S07]  /*15a0*/  ISETP.GE.U32.AND P1, PT, R9, UR7, PT ;  /* 0x0000000709007c0c */ /* 0x000fce000bf26070 */
[----:B------:R-:W-:Y:S06]  /*15b0*/  @P0 BRA `(.L_x_37) ;  /* 0x0000000000200947 */ /* 0x000fec0003800000 */
        /* <DEDUP_REMOVED lines=8> */
.L_x_37:
[----:B------:R-:W-:Y:S05]  /*1640*/  BSYNC.RECONVERGENT B0 ;  /* 0x0000000000007941 */ /* 0x000fea0003800200 */
.L_x_36:
        /* <DEDUP_REMOVED lines=10> */
.L_x_39:
[----:B------:R-:W-:Y:S05]  /*16f0*/  BSYNC.RECONVERGENT B0 ;  /* 0x0000000000007941 */ /* 0x000fea0003800200 */
.L_x_38:
[----:B------:R-:W-:-:S07]  /*1700*/  VIADD R5, R5, 0x2 ;  /* 0x0000000205057836 */ /* 0x000fce0000000000 */
.L_x_35:
[----:B------:R-:W-:-:S04]  /*1710*/  ULOP3.LUT UR4, UR5, 0x1, URZ, 0xc0, !UPT ;  /* 0x0000000105047892 */ /* 0x000fc8000f8ec0ff */
[----:B------:R-:W-:-:S06]  /*1720*/  UISETP.NE.U32.AND UP0, UPT, UR4, 0x1, UPT ;  /* 0x000000010400788c */ /* 0x000fcc000bf05070 */
[----:B------:R-:W-:-:S13]  /*1730*/  PLOP3.LUT P0, PT, PT, PT, UP0, 0x80, 0x8 ;  /* 0x000000000008781c */ /* 0x000fda0003f0f008 */
[----:B------:R-:W-:Y:S05]  /*1740*/  @!P0 EXIT ;  /* 0x000000000000894d */ /* 0x000fea0003800000 */
[----:B01----:R-:W-:-:S05]  /*1750*/  IMAD R7, R5, UR11, R0 ;  /* 0x0000000b05077c24 */ /* 0x003fca000f8e0200 */
[----:B------:R-:W-:-:S13]  /*1760*/  ISETP.GE.U32.AND P0, PT, R7, UR7, PT ;  /* 0x0000000707007c0c */ /* 0x000fda000bf06070 */
[----:B------:R-:W-:Y:S05]  /*1770*/  @P0 EXIT ;  /* 0x000000000000094d */ /* 0x000fea0003800000 */
[----:B------:R-:W0:Y:S01]  /*1780*/  S2UR UR5, SR_CgaCtaId ;  /* 0x00000000000579c3 */ /* 0x000e220000008800 */
[----:B------:R-:W-:-:S07]  /*1790*/  UMOV UR4, 0x400 ;  /* 0x0000040000047882 */ /* 0x000fce0000000000 */
[----:B------:R-:W1:Y:S01]  /*17a0*/  LDC.64 R2, c[0x0][0x390] ;  /* 0x0000e400ff027b82 */ /* 0x000e620000000a00 */
[----:B0-----:R-:W-:-:S06]  /*17b0*/  ULEA UR4, UR5, UR4, 0x18 ;  /* 0x0000000405047291 */ /* 0x001fcc000f8ec0ff */
[C---:B------:R-:W-:Y:S01]  /*17c0*/  LEA R0, R7.reuse, UR4, 0x2 ;  /* 0x0000000407007c11 */ /* 0x040fe2000f8e10ff */
[----:B-1----:R-:W-:-:S04]  /*17d0*/  IMAD.WIDE.U32 R2, R7, 0x4, R2 ;  /* 0x0000000407027825 */ /* 0x002fc800078e0002 */
[----:B------:R-:W0:Y:S04]  /*17e0*/  LDS R5, [R0] ;  /* 0x0000000000057984 */ /* 0x000e280000000800 */
[----:B0-----:R-:W-:Y:S01]  /*17f0*/  REDG.E.ADD.STRONG.GPU desc[UR12][R2.64], R5 ;  /* 0x000000050200798e */ /* 0x001fe2000c12e10c */
[----:B------:R-:W-:Y:S05]  /*1800*/  EXIT ;  /* 0x000000000000794d */ /* 0x000fea0003800000 */
.L_x_40:
[----:B------:R-:W-:-:S00]  /*1810*/  BRA `(.L_x_40) ;  /* 0xfffffffc00fc7947 */ /* 0x000fc0000383ffff */
[----:B------:R-:W-:-:S00]  /*1820*/  NOP ;  /* 0x0000000000007918 */ /* 0x000fc00000000000 */
        /* <DEDUP_REMOVED lines=13> */
.L_x_41:


//--------------------- .nv.shared._Z12histo_kernelPjlS_j --------------------------
	.section	.nv.shared._Z12histo_kernelPjlS_j,"aw",@nobits
	.sectionflags	@""
	.align	16
	.zero		1024


//--------------------- .nv.shared.reserved.0     --------------------------
	.section	.nv.shared.reserved.0,"aw",@nobits
	.weak		__nv_reservedSMEM_offset_0_alias
	.size		__nv_reservedSMEM_offset_0_alias, 0, 64
	.other		__nv_reservedSMEM_offset_0_alias,@"STO_CUDA_RESERVED_SHARED STV_DEFAULT"
__nv_reservedSMEM_offset_0_alias:
	.zero		0
	.zero		64


//--------------------- .nv.constant0._Z12histo_kernelPjlS_j --------------------------
	.section	.nv.constant0._Z12histo_kernelPjlS_j,"a",@progbits
	.sectionflags	@""
	.align	4
.nv.constant0._Z12histo_kernelPjlS_j:
	.zero		924


//--------------------- SYMBOLS --------------------------

	.type		.nv.reservedSmem.offset0,@object
	.size		.nv.reservedSmem.offset0,0x4
	.type		.nv.reservedSmem.cap,@object
	.size		.nv.reservedSmem.cap,0x4
